	.target	sm_90a

	.elftype	@"ET_EXEC"


//--------------------- .note.nv.tkinfo           --------------------------
	.section	.note.nv.tkinfo,"",@"SHT_NOTE"
	.sectionflags	@"SHF_NOTE_NV_TKINFO"
	.tkinfo
        /*0018*/ 	.word	0x00000002
        /*0030*/ 	.string	""
        /*0030*/ 	.string	"ptxas"
        /*0030*/ 	.string	"Cuda compilation tools, release 13.0, V13.0.88"
        /*0030*/ 	.string	"Build cuda_13.0.r13.0/compiler.36424714_0"
        /*0030*/ 	.string	"-arch sm_90a -m 64 "



//--------------------- .note.nv.cuinfo           --------------------------
	.section	.note.nv.cuinfo,"",@"SHT_NOTE"
	.sectionflags	@"SHF_NOTE_NV_CUINFO"
        /*0018*/ 	.short	0x0002
        /*001a*/ 	.short	0x005a
        /*001c*/ 	.short	0x0082
	.zero		2


//--------------------- .nv.info                  --------------------------
	.section	.nv.info,"",@"SHT_CUDA_INFO"
	.align	4


	//----- nvinfo : EIATTR_REGCOUNT
	.align		4
        /*0000*/ 	.byte	0x04, 0x2f
        /*0002*/ 	.short	(.L_12 - .L_11)
	.align		4
.L_11:
        /*0004*/ 	.word	index@(_ZN7cutlass13device_kernelINS_4gemm6kernel13GemmUniversalIN4cute5tupleIJiiiiEEENS1_10collective13CollectiveMmaINS1_37MainloopSm90TmaGmmaWarpSpecializedFP8ILi14ENS5_IJNS4_1CILi1EEENSA_ILi4EEESB_EEENS1_35KernelTmaWarpSpecializedCooperativeEEENS5_IJNSA_ILi256EEESG_NSA_ILi32EEEEEENS_12float_e4m3_tENS5_IJlSB_lEEESJ_SK_NS4_8TiledMMAINS4_8MMA_AtomIJNS4_4SM904GMMA31MMA_64x256x32_F32E4M3E4M3_SS_TNILNSO_7ScaleInE1ELSQ_1EEEEEENS4_6LayoutINS5_IJNSA_ILi2EEESB_SB_EEENS5_IJSB_NSA_ILi0EEESW_EEEEENS5_IJNS4_10UnderscoreESZ_SZ_EEEEENS4_23SM90_TMA_LOAD_MULTICASTENS4_14ComposedLayoutINS4_7SwizzleILi1ELi4ELi3EEENS4_18smem_ptr_flag_bitsILi8EEENST_INS5_IJNSA_ILi8EEESH_EEENS5_IJSH_SB_EEEEEEEvNS4_8identityENS4_13SM90_TMA_LOADES1C_vS1D_EENS_8epilogue10collective6detail29Sm90TmaWarpSpecializedAdapterINS1H_15DefaultEpilogueISJ_SK_SK_NS1G_6thread17LinearCombinationISJ_Li1EffLNS1L_9ScaleType4KindE0ELNS_15FloatRoundStyleE2ESJ_EENS1_15EpilogueDefaultEEEEEvvEEEEvNT_6ParamsE)
        /*0008*/ 	.word	0x000000a8


	//----- nvinfo : EIATTR_FRAME_SIZE
	.align		4
.L_12:
        /*000c*/ 	.byte	0x04, 0x11
        /*000e*/ 	.short	(.L_14 - .L_13)
	.align		4
.L_13:
        /*0010*/ 	.word	index@(_ZN7cutlass13device_kernelINS_4gemm6kernel13GemmUniversalIN4cute5tupleIJiiiiEEENS1_10collective13CollectiveMmaINS1_37MainloopSm90TmaGmmaWarpSpecializedFP8ILi14ENS5_IJNS4_1CILi1EEENSA_ILi4EEESB_EEENS1_35KernelTmaWarpSpecializedCooperativeEEENS5_IJNSA_ILi256EEESG_NSA_ILi32EEEEEENS_12float_e4m3_tENS5_IJlSB_lEEESJ_SK_NS4_8TiledMMAINS4_8MMA_AtomIJNS4_4SM904GMMA31MMA_64x256x32_F32E4M3E4M3_SS_TNILNSO_7ScaleInE1ELSQ_1EEEEEENS4_6LayoutINS5_IJNSA_ILi2EEESB_SB_EEENS5_IJSB_NSA_ILi0EEESW_EEEEENS5_IJNS4_10UnderscoreESZ_SZ_EEEEENS4_23SM90_TMA_LOAD_MULTICASTENS4_14ComposedLayoutINS4_7SwizzleILi1ELi4ELi3EEENS4_18smem_ptr_flag_bitsILi8EEENST_INS5_IJNSA_ILi8EEESH_EEENS5_IJSH_SB_EEEEEEEvNS4_8identityENS4_13SM90_TMA_LOADES1C_vS1D_EENS_8epilogue10collective6detail29Sm90TmaWarpSpecializedAdapterINS1H_15DefaultEpilogueISJ_SK_SK_NS1G_6thread17LinearCombinationISJ_Li1EffLNS1L_9ScaleType4KindE0ELNS_15FloatRoundStyleE2ESJ_EENS1_15EpilogueDefaultEEEEEvvEEEEvNT_6ParamsE)
        /*0014*/ 	.word	0x00000678


	//----- nvinfo : EIATTR_MIN_STACK_SIZE
	.align		4
.L_14:
        /*0018*/ 	.byte	0x04, 0x12
        /*001a*/ 	.short	(.L_16 - .L_15)
	.align		4
.L_15:
        /*001c*/ 	.word	index@(_ZN7cutlass13device_kernelINS_4gemm6kernel13GemmUniversalIN4cute5tupleIJiiiiEEENS1_10collective13CollectiveMmaINS1_37MainloopSm90TmaGmmaWarpSpecializedFP8ILi14ENS5_IJNS4_1CILi1EEENSA_ILi4EEESB_EEENS1_35KernelTmaWarpSpecializedCooperativeEEENS5_IJNSA_ILi256EEESG_NSA_ILi32EEEEEENS_12float_e4m3_tENS5_IJlSB_lEEESJ_SK_NS4_8TiledMMAINS4_8MMA_AtomIJNS4_4SM904GMMA31MMA_64x256x32_F32E4M3E4M3_SS_TNILNSO_7ScaleInE1ELSQ_1EEEEEENS4_6LayoutINS5_IJNSA_ILi2EEESB_SB_EEENS5_IJSB_NSA_ILi0EEESW_EEEEENS5_IJNS4_10UnderscoreESZ_SZ_EEEEENS4_23SM90_TMA_LOAD_MULTICASTENS4_14ComposedLayoutINS4_7SwizzleILi1ELi4ELi3EEENS4_18smem_ptr_flag_bitsILi8EEENST_INS5_IJNSA_ILi8EEESH_EEENS5_IJSH_SB_EEEEEEEvNS4_8identityENS4_13SM90_TMA_LOADES1C_vS1D_EENS_8epilogue10collective6detail29Sm90TmaWarpSpecializedAdapterINS1H_15DefaultEpilogueISJ_SK_SK_NS1G_6thread17LinearCombinationISJ_Li1EffLNS1L_9ScaleType4KindE0ELNS_15FloatRoundStyleE2ESJ_EENS1_15EpilogueDefaultEEEEEvvEEEEvNT_6ParamsE)
        /*0020*/ 	.word	0x00000678
.L_16:


//--------------------- .nv.compat                --------------------------
	.section	.nv.compat,"",@"SHT_CUDA_COMPAT_INFO"
	.align	4
        /*0000*/ 	.byte	0x02, 0x09, 0x01, 0x00, 0x02, 0x02, 0x04, 0x00, 0x02, 0x05, 0x05, 0x00, 0x03, 0x07, 0x01, 0x01
        /*0010*/ 	.byte	0x02, 0x03, 0x01, 0x00, 0x02, 0x06, 0x01, 0x00, 0x04, 0x0b, 0x08, 0x00, 0x00, 0x00, 0x00, 0x00
        /*0020*/ 	.byte	0x00, 0x00, 0x00, 0x00


//--------------------- .nv.info._ZN7cutlass13device_kernelINS_4gemm6kernel13GemmUniversalIN4cute5tupleIJiiiiEEENS1_10collective13CollectiveMmaINS1_37MainloopSm90TmaGmmaWarpSpecializedFP8ILi14ENS5_IJNS4_1CILi1EEENSA_ILi4EEESB_EEENS1_35KernelTmaWarpSpecializedCooperativeEEENS5_IJNSA_ILi256EEESG_NSA_ILi32EEEEEENS_12float_e4m3_tENS5_IJlSB_lEEESJ_SK_NS4_8TiledMMAINS4_8MMA_AtomIJNS4_4SM904GMMA31MMA_64x256x32_F32E4M3E4M3_SS_TNILNSO_7ScaleInE1ELSQ_1EEEEEENS4_6LayoutINS5_IJNSA_ILi2EEESB_SB_EEENS5_IJSB_NSA_ILi0EEESW_EEEEENS5_IJNS4_10UnderscoreESZ_SZ_EEEEENS4_23SM90_TMA_LOAD_MULTICASTENS4_14ComposedLayoutINS4_7SwizzleILi1ELi4ELi3EEENS4_18smem_ptr_flag_bitsILi8EEENST_INS5_IJNSA_ILi8EEESH_EEENS5_IJSH_SB_EEEEEEEvNS4_8identityENS4_13SM90_TMA_LOADES1C_vS1D_EENS_8epilogue10collective6detail29Sm90TmaWarpSpecializedAdapterINS1H_15DefaultEpilogueISJ_SK_SK_NS1G_6thread17LinearCombinationISJ_Li1EffLNS1L_9ScaleType4KindE0ELNS_15FloatRoundStyleE2ESJ_EENS1_15EpilogueDefaultEEEEEvvEEEEvNT_6ParamsE --------------------------
	.section	.nv.info._ZN7cutlass13device_kernelINS_4gemm6kernel13GemmUniversalIN4cute5tupleIJiiiiEEENS1_10collective13CollectiveMmaINS1_37MainloopSm90TmaGmmaWarpSpecializedFP8ILi14ENS5_IJNS4_1CILi1EEENSA_ILi4EEESB_EEENS1_35KernelTmaWarpSpecializedCooperativeEEENS5_IJNSA_ILi256EEESG_NSA_ILi32EEEEEENS_12float_e4m3_tENS5_IJlSB_lEEESJ_SK_NS4_8TiledMMAINS4_8MMA_AtomIJNS4_4SM904GMMA31MMA_64x256x32_F32E4M3E4M3_SS_TNILNSO_7ScaleInE1ELSQ_1EEEEEENS4_6LayoutINS5_IJNSA_ILi2EEESB_SB_EEENS5_IJSB_NSA_ILi0EEESW_EEEEENS5_IJNS4_10UnderscoreESZ_SZ_EEEEENS4_23SM90_TMA_LOAD_MULTICASTENS4_14ComposedLayoutINS4_7SwizzleILi1ELi4ELi3EEENS4_18smem_ptr_flag_bitsILi8EEENST_INS5_IJNSA_ILi8EEESH_EEENS5_IJSH_SB_EEEEEEEvNS4_8identityENS4_13SM90_TMA_LOADES1C_vS1D_EENS_8epilogue10collective6detail29Sm90TmaWarpSpecializedAdapterINS1H_15DefaultEpilogueISJ_SK_SK_NS1G_6thread17LinearCombinationISJ_Li1EffLNS1L_9ScaleType4KindE0ELNS_15FloatRoundStyleE2ESJ_EENS1_15EpilogueDefaultEEEEEvvEEEEvNT_6ParamsE,"",@"SHT_CUDA_INFO"
	.sectionflags	@""
	.align	4


	//----- nvinfo : EIATTR_CUDA_API_VERSION
	.align		4
        /*0000*/ 	.byte	0x04, 0x37
        /*0002*/ 	.short	(.L_18 - .L_17)
.L_17:
        /*0004*/ 	.word	0x00000082


	//----- nvinfo : EIATTR_KPARAM_INFO
	.align		4
.L_18:
        /*0008*/ 	.byte	0x04, 0x17
        /*000a*/ 	.short	(.L_20 - .L_19)
.L_19:
        /*000c*/ 	.word	0x00000000
        /*0010*/ 	.short	0x0000
        /*0012*/ 	.short	0x0070
        /*0014*/ 	.byte	0x00, 0xf0, 0x01, 0x10


	//----- nvinfo : EIATTR_SPARSE_MMA_MASK
	.align		4
.L_20:
        /*0018*/ 	.byte	0x03, 0x50
        /*001a*/ 	.short	0x0000


	//----- nvinfo : EIATTR_MAXREG_COUNT
	.align		4
        /*001c*/ 	.byte	0x03, 0x1b
        /*001e*/ 	.short	0x00a8


	//----- nvinfo : EIATTR_NUM_BARRIERS
	.align		4
        /*0020*/ 	.byte	0x02, 0x4c
        /*0022*/ 	.byte	0x01
	.zero		1


	//----- nvinfo : EIATTR_ANNOTATIONS
	.align		4
        /*0024*/ 	.byte	0x04, 0x55
        /*0026*/ 	.short	(.L_22 - .L_21)


	//   ....[0]....
.L_21:
        /*0028*/ 	.word	0x00000001
        /*002c*/ 	.byte	0xe0, 0x07, 0x00, 0x00, 0x01, 0x00, 0x00, 0x00, 0x10, 0x0a, 0x00, 0x00, 0x01, 0x00, 0x00, 0x00
        /* <DEDUP_REMOVED lines=1354> */
        /*54dc*/ 	.byte	0x40, 0x3c, 0x02, 0x00, 0x01, 0x00, 0x00, 0x00, 0x90, 0x3c, 0x02, 0x00


	//----- nvinfo : EIATTR_MERCURY_ISA_VERSION
	.align		4
.L_22:
        /*54e8*/ 	.byte	0x03, 0x5f
        /*54ea*/ 	.short	0x0101


	//----- nvinfo : EIATTR_INT_WARP_WIDE_INSTR_OFFSETS
	.align		4
        /*54ec*/ 	.byte	0x04, 0x31
        /*54ee*/ 	.short	(.L_24 - .L_23)


	//   ....[0]....
.L_23:
        /*54f0*/ 	.word	0x000006a0


	//   ....[1]....
        /*54f4*/ 	.word	0x000006c0


	//   ....[2]....
        /*54f8*/ 	.word	0x00000810


	//----- nvinfo : EIATTR_COOP_GROUP_MASK_REGIDS
	.align		4
.L_24:
        /*54fc*/ 	.byte	0x04, 0x29
        /*54fe*/ 	.short	(.L_26 - .L_25)


	//   ....[0]....
.L_25:
        /*5500*/ 	.word	0xffffffff


	//   ....[1]....
        /*5504*/ 	.word	0xffffffff


	//   ....[2]....
        /*5508*/ 	.word	0xffffffff


	//   ....[3]....
        /*550c*/ 	.word	0xffffffff


	//   ....[4]....
        /*5510*/ 	.word	0xffffffff


	//   ....[5]....
        /*5514*/ 	.word	0xffffffff


	//----- nvinfo : EIATTR_COOP_GROUP_INSTR_OFFSETS
	.align		4
.L_26:
        /*5518*/ 	.byte	0x04, 0x28
        /*551a*/ 	.short	(.L_28 - .L_27)


	//   ....[0]....
.L_27:
        /*551c*/ 	.word	0x00000070


	//   ....[1]....
        /*5520*/ 	.word	0x00000080


	//   ....[2]....
        /*5524*/ 	.word	0x000001a0


	//   ....[3]....
        /*5528*/ 	.word	0x00000530


	//   ....[4]....
        /*552c*/ 	.word	0x00000920


	//   ....[5]....
        /*5530*/ 	.word	0x00002a60


	//----- nvinfo : EIATTR_REG_RECONFIG
	.align		4
.L_28:
        /*5534*/ 	.byte	0x01, 0x54
	.zero		2


	//----- nvinfo : EIATTR_MBARRIER_INSTR_OFFSETS
	.align		4
        /*5538*/ 	.byte	0x04, 0x39
        /*553a*/ 	.short	(.L_30 - .L_29)


	//   ....[0]....
.L_29:
        /*553c*/ 	.word	0x00000340
        /*5540*/ 	.word	0x000000ff
        /*5544*/ 	.word	0x00000000
        /*5548*/ 	.short	0x0100
        /*554a*/ 	.byte	0x09
	.zero		1


	//   ....[1]....
        /*554c*/ 	.word	0x00000350
        /*5550*/ 	.word	0x000000ff
        /*5554*/ 	.word	0x00000070
        /*5558*/ 	.short	0x0100
        /*555a*/ 	.byte	0x09
	.zero		1


	//   ....[2]....
        /*555c*/ 	.word	0x00000360
        /*5560*/ 	.word	0x000000ff
        /*5564*/ 	.word	0x00000008
        /*5568*/ 	.short	0x0100
        /*556a*/ 	.byte	0x09
	.zero		1


	//   ....[3]....
        /*556c*/ 	.word	0x00000370
        /*5570*/ 	.word	0x000000ff
        /*5574*/ 	.word	0x00000078
        /*5578*/ 	.short	0x0100
        /*557a*/ 	.byte	0x09
	.zero		1


	//   ....[4]....
        /*557c*/ 	.word	0x00000380
        /*5580*/ 	.word	0x000000ff
        /*5584*/ 	.word	0x00000010
        /*5588*/ 	.short	0x0100
        /*558a*/ 	.byte	0x09
	.zero		1


	//   ....[5]....
        /*558c*/ 	.word	0x00000390
        /*5590*/ 	.word	0x000000ff
        /*5594*/ 	.word	0x00000080
        /*5598*/ 	.short	0x0100
        /*559a*/ 	.byte	0x09
	.zero		1


	//   ....[6]....
        /*559c*/ 	.word	0x000003a0
        /*55a0*/ 	.word	0x000000ff
        /*55a4*/ 	.word	0x00000018
        /*55a8*/ 	.short	0x0100
        /*55aa*/ 	.byte	0x09
	.zero		1


	//   ....[7]....
        /*55ac*/ 	.word	0x000003b0
        /*55b0*/ 	.word	0x000000ff
        /*55b4*/ 	.word	0x00000088
        /*55b8*/ 	.short	0x0100
        /*55ba*/ 	.byte	0x09
	.zero		1


	//   ....[8]....
        /*55bc*/ 	.word	0x000003c0
        /*55c0*/ 	.word	0x000000ff
        /*55c4*/ 	.word	0x00000020
        /*55c8*/ 	.short	0x0100
        /*55ca*/ 	.byte	0x09
	.zero		1


	//   ....[9]....
        /*55cc*/ 	.word	0x000003d0
        /*55d0*/ 	.word	0x000000ff
        /*55d4*/ 	.word	0x00000090
        /*55d8*/ 	.short	0x0100
        /*55da*/ 	.byte	0x09
	.zero		1


	//   ....[10]....
        /*55dc*/ 	.word	0x000003e0
        /*55e0*/ 	.word	0x000000ff
        /*55e4*/ 	.word	0x00000028
        /*55e8*/ 	.short	0x0100
        /*55ea*/ 	.byte	0x09
	.zero		1


	//   ....[11]....
        /*55ec*/ 	.word	0x000003f0
        /*55f0*/ 	.word	0x000000ff
        /*55f4*/ 	.word	0x00000098
        /*55f8*/ 	.short	0x0100
        /*55fa*/ 	.byte	0x09
	.zero		1


	//   ....[12]....
        /*55fc*/ 	.word	0x00000400
        /*5600*/ 	.word	0x000000ff
        /*5604*/ 	.word	0x00000030
        /*5608*/ 	.short	0x0100
        /*560a*/ 	.byte	0x09
	.zero		1


	//   ....[13]....
        /*560c*/ 	.word	0x00000410
        /*5610*/ 	.word	0x000000ff
        /*5614*/ 	.word	0x000000a0
        /*5618*/ 	.short	0x0100
        /*561a*/ 	.byte	0x09
	.zero		1


	//   ....[14]....
        /*561c*/ 	.word	0x00000420
        /*5620*/ 	.word	0x000000ff
        /*5624*/ 	.word	0x00000038
        /*5628*/ 	.short	0x0100
        /*562a*/ 	.byte	0x09
	.zero		1


	//   ....[15]....
        /*562c*/ 	.word	0x00000430
        /*5630*/ 	.word	0x000000ff
        /*5634*/ 	.word	0x000000a8
        /*5638*/ 	.short	0x0100
        /*563a*/ 	.byte	0x09
	.zero		1


	//   ....[16]....
        /*563c*/ 	.word	0x00000440
        /*5640*/ 	.word	0x000000ff
        /*5644*/ 	.word	0x00000040
        /*5648*/ 	.short	0x0100
        /*564a*/ 	.byte	0x09
	.zero		1


	//   ....[17]....
        /*564c*/ 	.word	0x00000450
        /*5650*/ 	.word	0x000000ff
        /*5654*/ 	.word	0x000000b0
        /*5658*/ 	.short	0x0100
        /*565a*/ 	.byte	0x09
	.zero		1


	//   ....[18]....
        /*565c*/ 	.word	0x00000460
        /*5660*/ 	.word	0x000000ff
        /*5664*/ 	.word	0x00000048
        /*5668*/ 	.short	0x0100
        /*566a*/ 	.byte	0x09
	.zero		1


	//   ....[19]....
        /*566c*/ 	.word	0x00000470
        /*5670*/ 	.word	0x000000ff
        /*5674*/ 	.word	0x000000b8
        /*5678*/ 	.short	0x0100
        /*567a*/ 	.byte	0x09
	.zero		1


	//   ....[20]....
        /*567c*/ 	.word	0x00000480
        /*5680*/ 	.word	0x000000ff
        /*5684*/ 	.word	0x00000050
        /*5688*/ 	.short	0x0100
        /*568a*/ 	.byte	0x09
	.zero		1


	//   ....[21]....
        /*568c*/ 	.word	0x00000490
        /*5690*/ 	.word	0x000000ff
        /*5694*/ 	.word	0x000000c0
        /*5698*/ 	.short	0x0100
        /*569a*/ 	.byte	0x09
	.zero		1


	//   ....[22]....
        /*569c*/ 	.word	0x000004a0
        /*56a0*/ 	.word	0x000000ff
        /*56a4*/ 	.word	0x00000058
        /*56a8*/ 	.short	0x0100
        /*56aa*/ 	.byte	0x09
	.zero		1


	//   ....[23]....
        /*56ac*/ 	.word	0x000004b0
        /*56b0*/ 	.word	0x000000ff
        /*56b4*/ 	.word	0x000000c8
        /*56b8*/ 	.short	0x0100
        /*56ba*/ 	.byte	0x09
	.zero		1


	//   ....[24]....
        /*56bc*/ 	.word	0x000004c0
        /*56c0*/ 	.word	0x000000ff
        /*56c4*/ 	.word	0x00000060
        /*56c8*/ 	.short	0x0100
        /*56ca*/ 	.byte	0x09
	.zero		1


	//   ....[25]....
        /*56cc*/ 	.word	0x000004d0
        /*56d0*/ 	.word	0x000000ff
        /*56d4*/ 	.word	0x000000d0
        /*56d8*/ 	.short	0x0100
        /*56da*/ 	.byte	0x09
	.zero		1


	//   ....[26]....
        /*56dc*/ 	.word	0x000004e0
        /*56e0*/ 	.word	0x000000ff
        /*56e4*/ 	.word	0x00000068
        /*56e8*/ 	.short	0x0100
        /*56ea*/ 	.byte	0x09
	.zero		1


	//   ....[27]....
        /*56ec*/ 	.word	0x000004f0
        /*56f0*/ 	.word	0x000000ff
        /*56f4*/ 	.word	0x000000d8
        /*56f8*/ 	.short	0x0100
        /*56fa*/ 	.byte	0x09
	.zero		1


	//   ....[28]....
        /*56fc*/ 	.word	0x000008a0
        /*5700*/ 	.word	0x000000ff
        /*5704*/ 	.word	0x000000f0
        /*5708*/ 	.short	0x0100
        /*570a*/ 	.byte	0x06
	.zero		1


	//   ....[29]....
        /*570c*/ 	.word	0x000008d0
        /*5710*/ 	.word	0x000000ff
        /*5714*/ 	.word	0x000000f8
        /*5718*/ 	.short	0x0100
        /*571a*/ 	.byte	0x06
	.zero		1


	//   ....[30]....
        /*571c*/ 	.word	0x00002e70
        /*5720*/ 	.word	0x000000ff
        /*5724*/ 	.word	0x00000000
        /*5728*/ 	.short	0x010a
        /*572a*/ 	.byte	0x07
	.zero		1


	//   ....[31]....
        /*572c*/ 	.word	0x00002ed0
        /*5730*/ 	.word	0x000000ff
        /*5734*/ 	.word	0x00000000
        /*5738*/ 	.short	0x010a
        /*573a*/ 	.byte	0x07
	.zero		1


	//   ....[32]....
        /*573c*/ 	.word	0x00006690
        /*5740*/ 	.word	0x000000ff
        /*5744*/ 	.word	0x00000000
        /*5748*/ 	.short	0x010a
        /*574a*/ 	.byte	0x0f
	.zero		1


	//   ....[33]....
        /*574c*/ 	.word	0x000066d0
        /*5750*/ 	.word	0x000000ff
        /*5754*/ 	.word	0x00000000
        /*5758*/ 	.short	0x010a
        /*575a*/ 	.byte	0x0f
	.zero		1


	//   ....[34]....
        /*575c*/ 	.word	0x0000b370
        /*5760*/ 	.word	0x00000003
        /*5764*/ 	.word	0x00000000
        /*5768*/ 	.short	0x0101
        /*576a*/ 	.byte	0x3f
	.zero		1


	//   ....[35]....
        /*576c*/ 	.word	0x0000ee50
        /*5770*/ 	.word	0x00000000
        /*5774*/ 	.word	0x00000000
        /*5778*/ 	.short	0x0101
        /*577a*/ 	.byte	0x3f
	.zero		1


	//   ....[36]....
        /*577c*/ 	.word	0x000228f0
        /*5780*/ 	.word	0x00000012
        /*5784*/ 	.word	0x00000070
        /*5788*/ 	.short	0x010a
        /*578a*/ 	.byte	0x3f
	.zero		1


	//   ....[37]....
        /*578c*/ 	.word	0x00022c90
        /*5790*/ 	.word	0x00000002
        /*5794*/ 	.word	0x000000f8
        /*5798*/ 	.short	0x0101
        /*579a*/ 	.byte	0x3f
	.zero		1


	//   ....[38]....
        /*579c*/ 	.word	0x00023430
        /*57a0*/ 	.word	0x00000005
        /*57a4*/ 	.word	0x00000000
        /*57a8*/ 	.short	0x010a
        /*57aa*/ 	.byte	0x3f
	.zero		1


	//   ....[39]....
        /*57ac*/ 	.word	0x000234c0
        /*57b0*/ 	.word	0x00000007
        /*57b4*/ 	.word	0x00000000
        /*57b8*/ 	.short	0x010a
        /*57ba*/ 	.byte	0x3f
	.zero		1


	//   ....[40]....
        /*57bc*/ 	.word	0x00023550
        /*57c0*/ 	.word	0x00000007
        /*57c4*/ 	.word	0x00000000
        /*57c8*/ 	.short	0x010a
        /*57ca*/ 	.byte	0x3f
	.zero		1


	//   ....[41]....
        /*57cc*/ 	.word	0x000235e0
        /*57d0*/ 	.word	0x00000007
        /*57d4*/ 	.word	0x00000000
        /*57d8*/ 	.short	0x010a
        /*57da*/ 	.byte	0x3f
	.zero		1


	//   ....[42]....
        /*57dc*/ 	.word	0x00023670
        /*57e0*/ 	.word	0x00000007
        /*57e4*/ 	.word	0x00000000
        /*57e8*/ 	.short	0x010a
        /*57ea*/ 	.byte	0x3f
	.zero		1


	//   ....[43]....
        /*57ec*/ 	.word	0x00023700
        /*57f0*/ 	.word	0x00000007
        /*57f4*/ 	.word	0x00000000
        /*57f8*/ 	.short	0x010a
        /*57fa*/ 	.byte	0x3f
	.zero		1


	//   ....[44]....
        /*57fc*/ 	.word	0x00023790
        /*5800*/ 	.word	0x00000007
        /*5804*/ 	.word	0x00000000
        /*5808*/ 	.short	0x010a
        /*580a*/ 	.byte	0x3f
	.zero		1


	//   ....[45]....
        /*580c*/ 	.word	0x00023820
        /*5810*/ 	.word	0x00000007
        /*5814*/ 	.word	0x00000000
        /*5818*/ 	.short	0x010a
        /*581a*/ 	.byte	0x3f
	.zero		1


	//   ....[46]....
        /*581c*/ 	.word	0x000238b0
        /*5820*/ 	.word	0x00000007
        /*5824*/ 	.word	0x00000000
        /*5828*/ 	.short	0x010a
        /*582a*/ 	.byte	0x3f
	.zero		1


	//   ....[47]....
        /*582c*/ 	.word	0x00023940
        /*5830*/ 	.word	0x00000007
        /*5834*/ 	.word	0x00000000
        /*5838*/ 	.short	0x010a
        /*583a*/ 	.byte	0x3f
	.zero		1


	//   ....[48]....
        /*583c*/ 	.word	0x000239d0
        /*5840*/ 	.word	0x00000007
        /*5844*/ 	.word	0x00000000
        /*5848*/ 	.short	0x010a
        /*584a*/ 	.byte	0x3f
	.zero		1


	//   ....[49]....
        /*584c*/ 	.word	0x00023a60
        /*5850*/ 	.word	0x00000007
        /*5854*/ 	.word	0x00000000
        /*5858*/ 	.short	0x010a
        /*585a*/ 	.byte	0x3f
	.zero		1


	//   ....[50]....
        /*585c*/ 	.word	0x00023af0
        /*5860*/ 	.word	0x00000007
        /*5864*/ 	.word	0x00000000
        /*5868*/ 	.short	0x010a
        /*586a*/ 	.byte	0x3f
	.zero		1


	//   ....[51]....
        /*586c*/ 	.word	0x00023b80
        /*5870*/ 	.word	0x00000003
        /*5874*/ 	.word	0x00000000
        /*5878*/ 	.short	0x010a
        /*587a*/ 	.byte	0x3f
	.zero		1


	//   ....[52]....
        /*587c*/ 	.word	0x00023bf0
        /*5880*/ 	.word	0x00000003
        /*5884*/ 	.word	0x00000000
        /*5888*/ 	.short	0x010a
        /*588a*/ 	.byte	0x3f
	.zero		1


	//   ....[53]....
        /*588c*/ 	.word	0x00023c60
        /*5890*/ 	.word	0x00000000
        /*5894*/ 	.word	0x00000000
        /*5898*/ 	.short	0x010a
        /*589a*/ 	.byte	0x3f
	.zero		1


	//   ....[54]....
        /*589c*/ 	.word	0x00023d40
        /*58a0*/ 	.word	0x00000012
        /*58a4*/ 	.word	0x00000070
        /*58a8*/ 	.short	0x010a
        /*58aa*/ 	.byte	0x3f
	.zero		1


	//   ....[55]....
        /*58ac*/ 	.word	0x00023e10
        /*58b0*/ 	.word	0x00000005
        /*58b4*/ 	.word	0x00000000
        /*58b8*/ 	.short	0x010a
        /*58ba*/ 	.byte	0x3f
	.zero		1


	//   ....[56]....
        /*58bc*/ 	.word	0x00023e60
        /*58c0*/ 	.word	0x00000007
        /*58c4*/ 	.word	0x00000000
        /*58c8*/ 	.short	0x010a
        /*58ca*/ 	.byte	0x3f
	.zero		1


	//   ....[57]....
        /*58cc*/ 	.word	0x00023eb0
        /*58d0*/ 	.word	0x00000007
        /*58d4*/ 	.word	0x00000000
        /*58d8*/ 	.short	0x010a
        /*58da*/ 	.byte	0x3f
	.zero		1


	//   ....[58]....
        /*58dc*/ 	.word	0x00023f00
        /*58e0*/ 	.word	0x00000007
        /*58e4*/ 	.word	0x00000000
        /*58e8*/ 	.short	0x010a
        /*58ea*/ 	.byte	0x3f
	.zero		1


	//   ....[59]....
        /*58ec*/ 	.word	0x00023f50
        /*58f0*/ 	.word	0x00000007
        /*58f4*/ 	.word	0x00000000
        /*58f8*/ 	.short	0x010a
        /*58fa*/ 	.byte	0x3f
	.zero		1


	//   ....[60]....
        /*58fc*/ 	.word	0x00023fa0
        /*5900*/ 	.word	0x00000007
        /*5904*/ 	.word	0x00000000
        /*5908*/ 	.short	0x010a
        /*590a*/ 	.byte	0x3f
	.zero		1


	//   ....[61]....
        /*590c*/ 	.word	0x00023ff0
        /*5910*/ 	.word	0x00000007
        /*5914*/ 	.word	0x00000000
        /*5918*/ 	.short	0x010a
        /*591a*/ 	.byte	0x3f
	.zero		1


	//   ....[62]....
        /*591c*/ 	.word	0x00024040
        /*5920*/ 	.word	0x00000007
        /*5924*/ 	.word	0x00000000
        /*5928*/ 	.short	0x010a
        /*592a*/ 	.byte	0x3f
	.zero		1


	//   ....[63]....
        /*592c*/ 	.word	0x00024090
        /*5930*/ 	.word	0x00000007
        /*5934*/ 	.word	0x00000000
        /*5938*/ 	.short	0x010a
        /*593a*/ 	.byte	0x3f
	.zero		1


	//   ....[64]....
        /*593c*/ 	.word	0x000240e0
        /*5940*/ 	.word	0x00000007
        /*5944*/ 	.word	0x00000000
        /*5948*/ 	.short	0x010a
        /*594a*/ 	.byte	0x3f
	.zero		1


	//   ....[65]....
        /*594c*/ 	.word	0x00024130
        /*5950*/ 	.word	0x00000007
        /*5954*/ 	.word	0x00000000
        /*5958*/ 	.short	0x010a
        /*595a*/ 	.byte	0x3f
	.zero		1


	//   ....[66]....
        /*595c*/ 	.word	0x00024180
        /*5960*/ 	.word	0x00000007
        /*5964*/ 	.word	0x00000000
        /*5968*/ 	.short	0x010a
        /*596a*/ 	.byte	0x3f
	.zero		1


	//   ....[67]....
        /*596c*/ 	.word	0x000241d0
        /*5970*/ 	.word	0x00000007
        /*5974*/ 	.word	0x00000000
        /*5978*/ 	.short	0x010a
        /*597a*/ 	.byte	0x3f
	.zero		1


	//----- nvinfo : EIATTR_NUM_MBARRIERS
	.align		4
.L_30:
        /*597c*/ 	.byte	0x03, 0x38
        /*597e*/ 	.short	0x001e


	//----- nvinfo : EIATTR_EXIT_INSTR_OFFSETS
	.align		4
        /*5980*/ 	.byte	0x04, 0x1c
        /*5982*/ 	.short	(.L_32 - .L_31)


	//   ....[0]....
.L_31:
        /*5984*/ 	.word	0x00000ab0


	//   ....[1]....
        /*5988*/ 	.word	0x00001350


	//   ....[2]....
        /*598c*/ 	.word	0x00021ff0


	//   ....[3]....
        /*5990*/ 	.word	0x00022590


	//   ....[4]....
        /*5994*/ 	.word	0x00023bd0


	//----- nvinfo : EIATTR_MAX_THREADS
	.align		4
.L_32:
        /*5998*/ 	.byte	0x04, 0x05
        /*599a*/ 	.short	(.L_34 - .L_33)
.L_33:
        /*599c*/ 	.word	0x00000180
        /*59a0*/ 	.word	0x00000001
        /*59a4*/ 	.word	0x00000001


	//----- nvinfo : EIATTR_CRS_STACK_SIZE
	.align		4
.L_34:
        /*59a8*/ 	.byte	0x04, 0x1e
        /*59aa*/ 	.short	(.L_36 - .L_35)
.L_35:
        /*59ac*/ 	.word	0x00000000


	//----- nvinfo : EIATTR_CBANK_PARAM_SIZE
	.align		4
.L_36:
        /*59b0*/ 	.byte	0x03, 0x19
        /*59b2*/ 	.short	0x0470


	//----- nvinfo : EIATTR_PARAM_CBANK
	.align		4
        /*59b4*/ 	.byte	0x04, 0x0a
        /*59b6*/ 	.short	(.L_38 - .L_37)
	.align		4
.L_37:
        /*59b8*/ 	.word	index@(.nv.constant0._ZN7cutlass13device_kernelINS_4gemm6kernel13GemmUniversalIN4cute5tupleIJiiiiEEENS1_10collective13CollectiveMmaINS1_37MainloopSm90TmaGmmaWarpSpecializedFP8ILi14ENS5_IJNS4_1CILi1EEENSA_ILi4EEESB_EEENS1_35KernelTmaWarpSpecializedCooperativeEEENS5_IJNSA_ILi256EEESG_NSA_ILi32EEEEEENS_12float_e4m3_tENS5_IJlSB_lEEESJ_SK_NS4_8TiledMMAINS4_8MMA_AtomIJNS4_4SM904GMMA31MMA_64x256x32_F32E4M3E4M3_SS_TNILNSO_7ScaleInE1ELSQ_1EEEEEENS4_6LayoutINS5_IJNSA_ILi2EEESB_SB_EEENS5_IJSB_NSA_ILi0EEESW_EEEEENS5_IJNS4_10UnderscoreESZ_SZ_EEEEENS4_23SM90_TMA_LOAD_MULTICASTENS4_14ComposedLayoutINS4_7SwizzleILi1ELi4ELi3EEENS4_18smem_ptr_flag_bitsILi8EEENST_INS5_IJNSA_ILi8EEESH_EEENS5_IJSH_SB_EEEEEEEvNS4_8identityENS4_13SM90_TMA_LOADES1C_vS1D_EENS_8epilogue10collective6detail29Sm90TmaWarpSpecializedAdapterINS1H_15DefaultEpilogueISJ_SK_SK_NS1G_6thread17LinearCombinationISJ_Li1EffLNS1L_9ScaleType4KindE0ELNS_15FloatRoundStyleE2ESJ_EENS1_15EpilogueDefaultEEEEEvvEEEEvNT_6ParamsE)
        /*59bc*/ 	.short	0x0210
        /*59be*/ 	.short	0x0470


	//----- nvinfo : EIATTR_SW_WAR
	.align		4
.L_38:
        /*59c0*/ 	.byte	0x04, 0x36
        /*59c2*/ 	.short	(.L_40 - .L_39)
.L_39:
        /*59c4*/ 	.word	0x00000008
.L_40:


//--------------------- .nv.callgraph             --------------------------
	.section	.nv.callgraph,"",@"SHT_CUDA_CALLGRAPH"
	.align	4
	.sectionentsize	8
	.align		4
        /*0000*/ 	.word	0x00000000
	.align		4
        /*0004*/ 	.word	0xffffffff
	.align		4
        /*0008*/ 	.word	0x00000000
	.align		4
        /*000c*/ 	.word	0xfffffffe
	.align		4
        /*0010*/ 	.word	0x00000000
	.align		4
        /*0014*/ 	.word	0xfffffffd
	.align		4
        /*0018*/ 	.word	0x00000000
	.align		4
        /*001c*/ 	.word	0xfffffffc


//--------------------- .nv.constant4             --------------------------
	.section	.nv.constant4,"a",@progbits
	.align	8
	.align		8
.nv.constant4:
        /*0000*/ 	.dword	_ZN40_INTERNAL_d6ca525d_4_k_cu_cc1fb05d_198504cuda3std3__45__cpo5beginE
	.align		8
        /*0008*/ 	.dword	_ZN40_INTERNAL_d6ca525d_4_k_cu_cc1fb05d_198504cuda3std3__45__cpo3endE
	.align		8
        /*0010*/ 	.dword	_ZN40_INTERNAL_d6ca525d_4_k_cu_cc1fb05d_198504cuda3std3__45__cpo6cbeginE
	.align		8
        /*0018*/ 	.dword	_ZN40_INTERNAL_d6ca525d_4_k_cu_cc1fb05d_198504cuda3std3__45__cpo4cendE
	.align		8
        /*0020*/ 	.dword	_ZN40_INTERNAL_d6ca525d_4_k_cu_cc1fb05d_198504cuda3std3__442_GLOBAL__N__d6ca525d_4_k_cu_cc1fb05d_198506ignoreE
	.align		8
        /*0028*/ 	.dword	_ZN40_INTERNAL_d6ca525d_4_k_cu_cc1fb05d_198504cuda3std3__419piecewise_constructE
	.align		8
        /*0030*/ 	.dword	_ZN40_INTERNAL_d6ca525d_4_k_cu_cc1fb05d_198504cuda3std3__48in_placeE
	.align		8
        /*0038*/ 	.dword	_ZN40_INTERNAL_d6ca525d_4_k_cu_cc1fb05d_198504cuda3std6ranges3__45__cpo4swapE
	.align		8
        /*0040*/ 	.dword	_ZN40_INTERNAL_d6ca525d_4_k_cu_cc1fb05d_198504cuda3std6ranges3__45__cpo9iter_moveE
	.align		8
        /*0048*/ 	.dword	_ZN40_INTERNAL_d6ca525d_4_k_cu_cc1fb05d_198504cute7productE
	.align		8
        /*0050*/ 	.dword	_ZN40_INTERNAL_d6ca525d_4_k_cu_cc1fb05d_198504cute1_E


//--------------------- .text._ZN7cutlass13device_kernelINS_4gemm6kernel13GemmUniversalIN4cute5tupleIJiiiiEEENS1_10collective13CollectiveMmaINS1_37MainloopSm90TmaGmmaWarpSpecializedFP8ILi14ENS5_IJNS4_1CILi1EEENSA_ILi4EEESB_EEENS1_35KernelTmaWarpSpecializedCooperativeEEENS5_IJNSA_ILi256EEESG_NSA_ILi32EEEEEENS_12float_e4m3_tENS5_IJlSB_lEEESJ_SK_NS4_8TiledMMAINS4_8MMA_AtomIJNS4_4SM904GMMA31MMA_64x256x32_F32E4M3E4M3_SS_TNILNSO_7ScaleInE1ELSQ_1EEEEEENS4_6LayoutINS5_IJNSA_ILi2EEESB_SB_EEENS5_IJSB_NSA_ILi0EEESW_EEEEENS5_IJNS4_10UnderscoreESZ_SZ_EEEEENS4_23SM90_TMA_LOAD_MULTICASTENS4_14ComposedLayoutINS4_7SwizzleILi1ELi4ELi3EEENS4_18smem_ptr_flag_bitsILi8EEENST_INS5_IJNSA_ILi8EEESH_EEENS5_IJSH_SB_EEEEEEEvNS4_8identityENS4_13SM90_TMA_LOADES1C_vS1D_EENS_8epilogue10collective6detail29Sm90TmaWarpSpecializedAdapterINS1H_15DefaultEpilogueISJ_SK_SK_NS1G_6thread17LinearCombinationISJ_Li1EffLNS1L_9ScaleType4KindE0ELNS_15FloatRoundStyleE2ESJ_EENS1_15EpilogueDefaultEEEEEvvEEEEvNT_6ParamsE --------------------------
	.section	.text._ZN7cutlass13device_kernelINS_4gemm6kernel13GemmUniversalIN4cute5tupleIJiiiiEEENS1_10collective13CollectiveMmaINS1_37MainloopSm90TmaGmmaWarpSpecializedFP8ILi14ENS5_IJNS4_1CILi1EEENSA_ILi4EEESB_EEENS1_35KernelTmaWarpSpecializedCooperativeEEENS5_IJNSA_ILi256EEESG_NSA_ILi32EEEEEENS_12float_e4m3_tENS5_IJlSB_lEEESJ_SK_NS4_8TiledMMAINS4_8MMA_AtomIJNS4_4SM904GMMA31MMA_64x256x32_F32E4M3E4M3_SS_TNILNSO_7ScaleInE1ELSQ_1EEEEEENS4_6LayoutINS5_IJNSA_ILi2EEESB_SB_EEENS5_IJSB_NSA_ILi0EEESW_EEEEENS5_IJNS4_10UnderscoreESZ_SZ_EEEEENS4_23SM90_TMA_LOAD_MULTICASTENS4_14ComposedLayoutINS4_7SwizzleILi1ELi4ELi3EEENS4_18smem_ptr_flag_bitsILi8EEENST_INS5_IJNSA_ILi8EEESH_EEENS5_IJSH_SB_EEEEEEEvNS4_8identityENS4_13SM90_TMA_LOADES1C_vS1D_EENS_8epilogue10collective6detail29Sm90TmaWarpSpecializedAdapterINS1H_15DefaultEpilogueISJ_SK_SK_NS1G_6thread17LinearCombinationISJ_Li1EffLNS1L_9ScaleType4KindE0ELNS_15FloatRoundStyleE2ESJ_EENS1_15EpilogueDefaultEEEEEvvEEEEvNT_6ParamsE,"ax",@progbits
	.align	128
.text._ZN7cutlass13device_kernelINS_4gemm6kernel13GemmUniversalIN4cute5tupleIJiiiiEEENS1_10collective13CollectiveMmaINS1_37MainloopSm90TmaGmmaWarpSpecializedFP8ILi14ENS5_IJNS4_1CILi1EEENSA_ILi4EEESB_EEENS1_35KernelTmaWarpSpecializedCooperativeEEENS5_IJNSA_ILi256EEESG_NSA_ILi32EEEEEENS_12float_e4m3_tENS5_IJlSB_lEEESJ_SK_NS4_8TiledMMAINS4_8MMA_AtomIJNS4_4SM904GMMA31MMA_64x256x32_F32E4M3E4M3_SS_TNILNSO_7ScaleInE1ELSQ_1EEEEEENS4_6LayoutINS5_IJNSA_ILi2EEESB_SB_EEENS5_IJSB_NSA_ILi0EEESW_EEEEENS5_IJNS4_10UnderscoreESZ_SZ_EEEEENS4_23SM90_TMA_LOAD_MULTICASTENS4_14ComposedLayoutINS4_7SwizzleILi1ELi4ELi3EEENS4_18smem_ptr_flag_bitsILi8EEENST_INS5_IJNSA_ILi8EEESH_EEENS5_IJSH_SB_EEEEEEEvNS4_8identityENS4_13SM90_TMA_LOADES1C_vS1D_EENS_8epilogue10collective6detail29Sm90TmaWarpSpecializedAdapterINS1H_15DefaultEpilogueISJ_SK_SK_NS1G_6thread17LinearCombinationISJ_Li1EffLNS1L_9ScaleType4KindE0ELNS_15FloatRoundStyleE2ESJ_EENS1_15EpilogueDefaultEEEEEvvEEEEvNT_6ParamsE:
        .type           _ZN7cutlass13device_kernelINS_4gemm6kernel13GemmUniversalIN4cute5tupleIJiiiiEEENS1_10collective13CollectiveMmaINS1_37MainloopSm90TmaGmmaWarpSpecializedFP8ILi14ENS5_IJNS4_1CILi1EEENSA_ILi4EEESB_EEENS1_35KernelTmaWarpSpecializedCooperativeEEENS5_IJNSA_ILi256EEESG_NSA_ILi32EEEEEENS_12float_e4m3_tENS5_IJlSB_lEEESJ_SK_NS4_8TiledMMAINS4_8MMA_AtomIJNS4_4SM904GMMA31MMA_64x256x32_F32E4M3E4M3_SS_TNILNSO_7ScaleInE1ELSQ_1EEEEEENS4_6LayoutINS5_IJNSA_ILi2EEESB_SB_EEENS5_IJSB_NSA_ILi0EEESW_EEEEENS5_IJNS4_10UnderscoreESZ_SZ_EEEEENS4_23SM90_TMA_LOAD_MULTICASTENS4_14ComposedLayoutINS4_7SwizzleILi1ELi4ELi3EEENS4_18smem_ptr_flag_bitsILi8EEENST_INS5_IJNSA_ILi8EEESH_EEENS5_IJSH_SB_EEEEEEEvNS4_8identityENS4_13SM90_TMA_LOADES1C_vS1D_EENS_8epilogue10collective6detail29Sm90TmaWarpSpecializedAdapterINS1H_15DefaultEpilogueISJ_SK_SK_NS1G_6thread17LinearCombinationISJ_Li1EffLNS1L_9ScaleType4KindE0ELNS_15FloatRoundStyleE2ESJ_EENS1_15EpilogueDefaultEEEEEvvEEEEvNT_6ParamsE,@function
        .size           _ZN7cutlass13device_kernelINS_4gemm6kernel13GemmUniversalIN4cute5tupleIJiiiiEEENS1_10collective13CollectiveMmaINS1_37MainloopSm90TmaGmmaWarpSpecializedFP8ILi14ENS5_IJNS4_1CILi1EEENSA_ILi4EEESB_EEENS1_35KernelTmaWarpSpecializedCooperativeEEENS5_IJNSA_ILi256EEESG_NSA_ILi32EEEEEENS_12float_e4m3_tENS5_IJlSB_lEEESJ_SK_NS4_8TiledMMAINS4_8MMA_AtomIJNS4_4SM904GMMA31MMA_64x256x32_F32E4M3E4M3_SS_TNILNSO_7ScaleInE1ELSQ_1EEEEEENS4_6LayoutINS5_IJNSA_ILi2EEESB_SB_EEENS5_IJSB_NSA_ILi0EEESW_EEEEENS5_IJNS4_10UnderscoreESZ_SZ_EEEEENS4_23SM90_TMA_LOAD_MULTICASTENS4_14ComposedLayoutINS4_7SwizzleILi1ELi4ELi3EEENS4_18smem_ptr_flag_bitsILi8EEENST_INS5_IJNSA_ILi8EEESH_EEENS5_IJSH_SB_EEEEEEEvNS4_8identityENS4_13SM90_TMA_LOADES1C_vS1D_EENS_8epilogue10collective6detail29Sm90TmaWarpSpecializedAdapterINS1H_15DefaultEpilogueISJ_SK_SK_NS1G_6thread17LinearCombinationISJ_Li1EffLNS1L_9ScaleType4KindE0ELNS_15FloatRoundStyleE2ESJ_EENS1_15EpilogueDefaultEEEEEvvEEEEvNT_6ParamsE,(.L_x_611 - _ZN7cutlass13device_kernelINS_4gemm6kernel13GemmUniversalIN4cute5tupleIJiiiiEEENS1_10collective13CollectiveMmaINS1_37MainloopSm90TmaGmmaWarpSpecializedFP8ILi14ENS5_IJNS4_1CILi1EEENSA_ILi4EEESB_EEENS1_35KernelTmaWarpSpecializedCooperativeEEENS5_IJNSA_ILi256EEESG_NSA_ILi32EEEEEENS_12float_e4m3_tENS5_IJlSB_lEEESJ_SK_NS4_8TiledMMAINS4_8MMA_AtomIJNS4_4SM904GMMA31MMA_64x256x32_F32E4M3E4M3_SS_TNILNSO_7ScaleInE1ELSQ_1EEEEEENS4_6LayoutINS5_IJNSA_ILi2EEESB_SB_EEENS5_IJSB_NSA_ILi0EEESW_EEEEENS5_IJNS4_10UnderscoreESZ_SZ_EEEEENS4_23SM90_TMA_LOAD_MULTICASTENS4_14ComposedLayoutINS4_7SwizzleILi1ELi4ELi3EEENS4_18smem_ptr_flag_bitsILi8EEENST_INS5_IJNSA_ILi8EEESH_EEENS5_IJSH_SB_EEEEEEEvNS4_8identityENS4_13SM90_TMA_LOADES1C_vS1D_EENS_8epilogue10collective6detail29Sm90TmaWarpSpecializedAdapterINS1H_15DefaultEpilogueISJ_SK_SK_NS1G_6thread17LinearCombinationISJ_Li1EffLNS1L_9ScaleType4KindE0ELNS_15FloatRoundStyleE2ESJ_EENS1_15EpilogueDefaultEEEEEvvEEEEvNT_6ParamsE)
        .other          _ZN7cutlass13device_kernelINS_4gemm6kernel13GemmUniversalIN4cute5tupleIJiiiiEEENS1_10collective13CollectiveMmaINS1_37MainloopSm90TmaGmmaWarpSpecializedFP8ILi14ENS5_IJNS4_1CILi1EEENSA_ILi4EEESB_EEENS1_35KernelTmaWarpSpecializedCooperativeEEENS5_IJNSA_ILi256EEESG_NSA_ILi32EEEEEENS_12float_e4m3_tENS5_IJlSB_lEEESJ_SK_NS4_8TiledMMAINS4_8MMA_AtomIJNS4_4SM904GMMA31MMA_64x256x32_F32E4M3E4M3_SS_TNILNSO_7ScaleInE1ELSQ_1EEEEEENS4_6LayoutINS5_IJNSA_ILi2EEESB_SB_EEENS5_IJSB_NSA_ILi0EEESW_EEEEENS5_IJNS4_10UnderscoreESZ_SZ_EEEEENS4_23SM90_TMA_LOAD_MULTICASTENS4_14ComposedLayoutINS4_7SwizzleILi1ELi4ELi3EEENS4_18smem_ptr_flag_bitsILi8EEENST_INS5_IJNSA_ILi8EEESH_EEENS5_IJSH_SB_EEEEEEEvNS4_8identityENS4_13SM90_TMA_LOADES1C_vS1D_EENS_8epilogue10collective6detail29Sm90TmaWarpSpecializedAdapterINS1H_15DefaultEpilogueISJ_SK_SK_NS1G_6thread17LinearCombinationISJ_Li1EffLNS1L_9ScaleType4KindE0ELNS_15FloatRoundStyleE2ESJ_EENS1_15EpilogueDefaultEEEEEvvEEEEvNT_6ParamsE,@"STO_CUDA_ENTRY STV_DEFAULT"
_ZN7cutlass13device_kernelINS_4gemm6kernel13GemmUniversalIN4cute5tupleIJiiiiEEENS1_10collective13CollectiveMmaINS1_37MainloopSm90TmaGmmaWarpSpecializedFP8ILi14ENS5_IJNS4_1CILi1EEENSA_ILi4EEESB_EEENS1_35KernelTmaWarpSpecializedCooperativeEEENS5_IJNSA_ILi256EEESG_NSA_ILi32EEEEEENS_12float_e4m3_tENS5_IJlSB_lEEESJ_SK_NS4_8TiledMMAINS4_8MMA_AtomIJNS4_4SM904GMMA31MMA_64x256x32_F32E4M3E4M3_SS_TNILNSO_7ScaleInE1ELSQ_1EEEEEENS4_6LayoutINS5_IJNSA_ILi2EEESB_SB_EEENS5_IJSB_NSA_ILi0EEESW_EEEEENS5_IJNS4_10UnderscoreESZ_SZ_EEEEENS4_23SM90_TMA_LOAD_MULTICASTENS4_14ComposedLayoutINS4_7SwizzleILi1ELi4ELi3EEENS4_18smem_ptr_flag_bitsILi8EEENST_INS5_IJNSA_ILi8EEESH_EEENS5_IJSH_SB_EEEEEEEvNS4_8identityENS4_13SM90_TMA_LOADES1C_vS1D_EENS_8epilogue10collective6detail29Sm90TmaWarpSpecializedAdapterINS1H_15DefaultEpilogueISJ_SK_SK_NS1G_6thread17LinearCombinationISJ_Li1EffLNS1L_9ScaleType4KindE0ELNS_15FloatRoundStyleE2ESJ_EENS1_15EpilogueDefaultEEEEEvvEEEEvNT_6ParamsE:
[----:B------:R-:W0:Y:S02]  /*0000*/  LDC R1, c[0x0][0x28] ;  /* 0x00000a00ff017b82 */ /* 0x000e240000000800 */
[----:B0-----:R-:W-:Y:S01]  /*0010*/  VIADD R1, R1, 0xfffff988 ;  /* 0xfffff98801017836 */ /* 0x001fe20000000000 */
[----:B------:R-:W0:Y:S01]  /*0020*/  S2R R5, SR_TID.X ;  /* 0x0000000000057919 */ /* 0x000e220000002100 */
[----:B------:R-:W-:Y:S01]  /*0030*/  ELECT P0, URZ, PT ;  /* 0x00000000003f782f */ /* 0x000fe20003800000 */
[----:B------:R-:W-:Y:S01]  /*0040*/  BSSY B0, `(.L_x_0) ;  /* 0x0000015000007945 */ /* 0x000fe20003800000 */
[--C-:B0-----:R-:W-:Y:S02]  /*0050*/  SHF.R.U32.HI R0, RZ, 0x5, R5.reuse ;  /* 0x00000005ff007819 */ /* 0x101fe40000011605 */
[----:B------:R-:W-:-:S03]  /*0060*/  SHF.R.U32.HI R2, RZ, 0x7, R5 ;  /* 0x00000007ff027819 */ /* 0x000fc60000011605 */
[----:B------:R-:W0:Y:S04]  /*0070*/  SHFL.IDX PT, R3, R0, RZ, 0x1f ;  /* 0x00001fff00037589 */ /* 0x000e2800000e0000 */
[----:B------:R-:W1:Y:S01]  /*0080*/  SHFL.IDX PT, R2, R2, RZ, 0x1f ;  /* 0x00001fff02027589 */ /* 0x000e6200000e0000 */
[----:B0-----:R-:W-:Y:S02]  /*0090*/  R2UR UR4, R3 ;  /* 0x00000000030472ca */ /* 0x001fe400000e0000 */
[----:B-1----:R-:W-:-:S11]  /*00a0*/  R2UR UR6, R2 ;  /* 0x00000000020672ca */ /* 0x002fd600000e0000 */
[----:B------:R-:W-:Y:S02]  /*00b0*/  USHF.R.S32.HI UR5, URZ, 0x1f, UR4 ;  /* 0x0000001f3f057899 */ /* 0x000fe40008011404 */
[----:B------:R-:W-:Y:S02]  /*00c0*/  ISETP.NE.OR P0, PT, RZ, UR4, !P0 ;  /* 0x00000004ff007c0c */ /* 0x000fe4000c705670 */
[----:B------:R-:W-:-:S04]  /*00d0*/  ULEA.HI UR5, UR5, UR4, URZ, 0x2 ;  /* 0x0000000405057291 */ /* 0x000fc8000f8f103f */
[----:B------:R-:W-:-:S04]  /*00e0*/  ULOP3.LUT UR5, UR5, 0xfffffffc, URZ, 0xc0, !UPT ;  /* 0xfffffffc05057892 */ /* 0x000fc8000f8ec03f */
[----:B------:R-:W-:-:S03]  /*00f0*/  UIADD3 UR8, UR4, -UR5, URZ ;  /* 0x8000000504087290 */ /* 0x000fc6000fffe03f */
[----:B------:R-:W-:Y:S09]  /*0100*/  @P0 BRA `(.L_x_1) ;  /* 0x0000000000200947 */ /* 0x000ff20003800000 */
[----:B------:R-:W-:Y:S02]  /*0110*/  ULDC.64 UR4, c[0x0][0x198] ;  /* 0x0000660000047ab9 */ /* 0x000fe40000000a00 */
[----:B------:R-:W-:Y:S02]  /*0120*/  UIADD3 UR10, UP0, UR4, 0xf0, URZ ;  /* 0x000000f0040a7890 */ /* 0x000fe4000ff1e03f */
[----:B------:R-:W-:Y:S02]  /*0130*/  UIADD3 UR4, UP1, UR4, 0x1f0, URZ ;  /* 0x000001f004047890 */ /* 0x000fe4000ff3e03f */
[----:B------:R-:W-:Y:S02]  /*0140*/  UIADD3.X UR11, URZ, UR5, URZ, UP0, !UPT ;  /* 0x000000053f0b7290 */ /* 0x000fe400087fe43f */
[----:B------:R-:W-:-:S07]  /*0150*/  UIADD3.X UR5, URZ, UR5, URZ, UP1, !UPT ;  /* 0x000000053f057290 */ /* 0x000fce0008ffe43f */
[----:B------:R0:W-:Y:S02]  /*0160*/  UTMACCTL.PF [UR10] ;  /* 0x000000000a0079b9 */ /* 0x0001e40008040000 */
[----:B------:R0:W-:Y:S02]  /*0170*/  UTMACCTL.PF [UR4] ;  /* 0x00000000040079b9 */ /* 0x0001e40008040000 */
[----:B0-----:R-:W-:Y:S01]  /*0180*/  NOP ;  /* 0x0000000000007918 */ /* 0x001fe20000000000 */
.L_x_1:
[----:B------:R-:W-:Y:S05]  /*0190*/  BSYNC B0 ;  /* 0x0000000000007941 */ /* 0x000fea0003800000 */
.L_x_0:
[----:B------:R-:W0:Y:S01]  /*01a0*/  SHFL.IDX PT, R3, R0, RZ, 0x1f ;  /* 0x00001fff00037589 */ /* 0x000e2200000e0000 */
[----:B------:R-:W-:Y:S01]  /*01b0*/  UISETP.NE.AND UP0, UPT, UR8, 0x3, UPT ;  /* 0x000000030800788c */ /* 0x000fe2000bf05270 */
[----:B------:R-:W-:Y:S01]  /*01c0*/  ISETP.NE.AND P2, PT, RZ, UR6, PT ;  /* 0x00000006ff007c0c */ /* 0x000fe2000bf45270 */
[----:B------:R-:W-:Y:S02]  /*01d0*/  UIADD3 UR10, UR6, -0x1, URZ ;  /* 0xffffffff060a7890 */ /* 0x000fe4000fffe03f */
[----:B------:R-:W-:Y:S02]  /*01e0*/  UISETP.EQ.OR UP0, UPT, UR8, URZ, !UP0 ;  /* 0x0000003f0800728c */ /* 0x000fe4000c702670 */
[----:B------:R-:W-:Y:S02]  /*01f0*/  UISETP.GE.U32.AND UP1, UPT, UR10, 0x2, UPT ;  /* 0x000000020a00788c */ /* 0x000fe4000bf26070 */
[----:B------:R-:W-:-:S04]  /*0200*/  UISETP.EQ.AND UP0, UPT, UR6, URZ, UP0 ;  /* 0x0000003f0600728c */ /* 0x000fc80008702270 */
[----:B------:R-:W-:-:S04]  /*0210*/  USEL UR13, URZ, 0x1, !UP0 ;  /* 0x000000013f0d7887 */ /* 0x000fc8000c000000 */
[----:B------:R-:W-:Y:S01]  /*0220*/  USEL UR13, UR13, 0x2, UP1 ;  /* 0x000000020d0d7887 */ /* 0x000fe20008800000 */
[----:B0-----:R-:W-:-:S13]  /*0230*/  ISETP.NE.AND P0, PT, R3, RZ, PT ;  /* 0x000000ff0300720c */ /* 0x001fda0003f05270 */
[----:B------:R-:W-:Y:S05]  /*0240*/  @P0 BRA `(.L_x_2) ;  /* 0x0000000000b40947 */ /* 0x000fea0003800000 */
[----:B------:R-:W-:Y:S01]  /*0250*/  ELECT P0, URZ, PT ;  /* 0x00000000003f782f */ /* 0x000fe20003800000 */
[----:B------:R-:W-:-:S12]  /*0260*/  BSSY B0, `(.L_x_2) ;  /* 0x000002b000007945 */ /* 0x000fd80003800000 */
[----:B------:R-:W-:Y:S05]  /*0270*/  @!P0 BRA `(.L_x_3) ;  /* 0x0000000000a48947 */ /* 0x000fea0003800000 */
[----:B------:R-:W0:Y:S01]  /*0280*/  S2UR UR9, SR_CgaCtaId ;  /* 0x00000000000979c3 */ /* 0x000e220000008800 */
[----:B------:R-:W-:Y:S01]  /*0290*/  UMOV UR4, 0x400 ;  /* 0x0000040000047882 */ /* 0x000fe20000000000 */
[----:B------:R-:W-:Y:S01]  /*02a0*/  UMOV UR5, 0x1 ;  /* 0x0000000100057882 */ /* 0x000fe20000000000 */
[----:B------:R-:W-:Y:S02]  /*02b0*/  UMOV UR6, 0x8 ;  /* 0x0000000800067882 */ /* 0x000fe40000000000 */
[----:B------:R-:W-:-:S04]  /*02c0*/  UIADD3 UR6, -UR6, 0x100000, URZ ;  /* 0x0010000006067890 */ /* 0x000fc8000fffe13f */
[----:B------:R-:W-:Y:S02]  /*02d0*/  USHF.L.U32 UR7, UR6, 0xb, URZ ;  /* 0x0000000b06077899 */ /* 0x000fe4000800063f */
[----:B------:R-:W-:Y:S02]  /*02e0*/  USHF.L.U32 UR6, UR6, 0x1, URZ ;  /* 0x0000000106067899 */ /* 0x000fe4000800063f */
[----:B0-----:R-:W-:Y:S02]  /*02f0*/  ULEA UR9, UR9, UR4, 0x18 ;  /* 0x0000000409097291 */ /* 0x001fe4000f8ec03f */
[----:B------:R-:W-:-:S04]  /*0300*/  UIADD3 UR4, -UR5, 0x100000, URZ ;  /* 0x0010000005047890 */ /* 0x000fc8000fffe13f */
[----:B------:R-:W-:Y:S02]  /*0310*/  USHF.L.U32 UR5, UR4, 0xb, URZ ;  /* 0x0000000b04057899 */ /* 0x000fe4000800063f */
[----:B------:R-:W-:Y:S01]  /*0320*/  USHF.L.U32 UR4, UR4, 0x1, URZ ;  /* 0x0000000104047899 */ /* 0x000fe2000800063f */
[----:B------:R-:W0:Y:S11]  /*0330*/  FENCE.VIEW.ASYNC.S ;  /* 0x00000000000073c6 */ /* 0x000e360000000000 */
[----:B0-----:R0:W1:Y:S01]  /*0340*/  SYNCS.EXCH.64 URZ, [UR9], UR4 ;  /* 0x00000004093f75b2 */ /* 0x0010620008000100 */
[----:B------:R0:W2:Y:S01]  /*0350*/  SYNCS.EXCH.64 URZ, [UR9+0x70], UR6 ;  /* 0x00007006093f75b2 */ /* 0x0000a20008000100 */
[----:B------:R0:W3:Y:S01]  /*0360*/  SYNCS.EXCH.64 URZ, [UR9+0x8], UR4 ;  /* 0x00000804093f75b2 */ /* 0x0000e20008000100 */
[----:B------:R0:W4:Y:S01]  /*0370*/  SYNCS.EXCH.64 URZ, [UR9+0x78], UR6 ;  /* 0x00007806093f75b2 */ /* 0x0001220008000100 */
[----:B------:R0:W0:Y:S01]  /*0380*/  SYNCS.EXCH.64 URZ, [UR9+0x10], UR4 ;  /* 0x00001004093f75b2 */ /* 0x0000220008000100 */
        /* <DEDUP_REMOVED lines=23> */
[----:B-1234-:R-:W-:Y:S01]  /*0500*/  NOP ;  /* 0x0000000000007918 */ /* 0x01efe20000000000 */
.L_x_3:
[----:B0-----:R-:W-:Y:S05]  /*0510*/  BSYNC B0 ;  /* 0x0000000000007941 */ /* 0x001fea0003800000 */
.L_x_2:
[----:B------:R-:W-:Y:S01]  /*0520*/  SHF.R.S32.HI R4, RZ, 0x1f, R5 ;  /* 0x0000001fff047819 */ /* 0x000fe20000011405 */
[----:B------:R-:W0:Y:S01]  /*0530*/  SHFL.IDX PT, R0, R0, RZ, 0x1f ;  /* 0x00001fff00007589 */ /* 0x000e2200000e0000 */
[----:B------:R-:W-:Y:S01]  /*0540*/  ELECT P0, URZ, PT ;  /* 0x00000000003f782f */ /* 0x000fe20003800000 */
[----:B------:R-:W1:Y:S01]  /*0550*/  S2UR UR9, SR_CTAID.X ;  /* 0x00000000000979c3 */ /* 0x000e620000002500 */
[----:B------:R-:W-:Y:S01]  /*0560*/  LEA.HI R4, R4, R5, RZ, 0x7 ;  /* 0x0000000504047211 */ /* 0x000fe200078f38ff */
[----:B------:R-:W2:Y:S01]  /*0570*/  S2R R2, SR_CTAID.Y ;  /* 0x0000000000027919 */ /* 0x000ea20000002600 */
[----:B------:R-:W-:Y:S01]  /*0580*/  SHF.R.S32.HI R6, RZ, 0x1f, R3 ;  /* 0x0000001fff067819 */ /* 0x000fe20000011403 */
[----:B------:R-:W-:Y:S01]  /*0590*/  ULDC UR4, c[0x0][0x154] ;  /* 0x0000550000047ab9 */ /* 0x000fe20000000800 */
[----:B------:R-:W-:Y:S01]  /*05a0*/  LOP3.LUT R4, R4, 0xffffff80, RZ, 0xc0, !PT ;  /* 0xffffff8004047812 */ /* 0x000fe200078ec0ff */
[----:B------:R-:W-:Y:S01]  /*05b0*/  NOP ;  /* 0x0000000000007918 */ /* 0x000fe20000000000 */
[----:B------:R-:W-:Y:S01]  /*05c0*/  LEA.HI R6, R6, R3, RZ, 0x2 ;  /* 0x0000000306067211 */ /* 0x000fe200078f10ff */
[----:B------:R-:W3:Y:S01]  /*05d0*/  LDC R13, c[0x0][0x148] ;  /* 0x00005200ff0d7b82 */ /* 0x000ee20000000800 */
[----:B------:R-:W-:Y:S01]  /*05e0*/  NOP ;  /* 0x0000000000007918 */ /* 0x000fe20000000000 */
[----:B------:R-:W-:Y:S01]  /*05f0*/  IMAD.IADD R4, R5, 0x1, -R4 ;  /* 0x0000000105047824 */ /* 0x000fe200078e0a04 */
[----:B------:R-:W-:-:S04]  /*0600*/  LOP3.LUT R6, R6, 0x3ffffffc, RZ, 0xc0, !PT ;  /* 0x3ffffffc06067812 */ /* 0x000fc800078ec0ff */
[----:B------:R-:W-:Y:S01]  /*0610*/  SHF.R.S32.HI R5, RZ, 0x1f, R4 ;  /* 0x0000001fff057819 */ /* 0x000fe20000011404 */
[----:B------:R-:W-:Y:S01]  /*0620*/  IMAD.IADD R6, R3, 0x1, -R6 ;  /* 0x0000000103067824 */ /* 0x000fe200078e0a06 */
[----:B------:R-:W4:Y:S02]  /*0630*/  LDC R8, c[0x0][0x144] ;  /* 0x00005100ff087b82 */ /* 0x000f240000000800 */
[----:B------:R-:W-:Y:S02]  /*0640*/  LEA.HI R5, R5, R4, RZ, 0x3 ;  /* 0x0000000405057211 */ /* 0x000fe400078f18ff */
[----:B0-----:R-:W-:Y:S02]  /*0650*/  ISETP.NE.OR P0, PT, R0, RZ, !P0 ;  /* 0x000000ff0000720c */ /* 0x001fe40004705670 */
[--C-:B------:R-:W-:Y:S02]  /*0660*/  SHF.R.S32.HI R0, RZ, 0x3, R5.reuse ;  /* 0x00000003ff007819 */ /* 0x100fe40000011405 */
[----:B------:R-:W-:-:S04]  /*0670*/  SHF.R.S32.HI R5, RZ, 0x1f, R5 ;  /* 0x0000001fff057819 */ /* 0x000fc80000011405 */
[----:B------:R-:W-:-:S04]  /*0680*/  LEA.HI R5, R5, R0, RZ, 0x2 ;  /* 0x0000000005057211 */ /* 0x000fc800078f10ff */
[----:B------:R-:W-:Y:S01]  /*0690*/  LOP3.LUT R5, R5, 0xfffffffc, RZ, 0xc0, !PT ;  /* 0xfffffffc05057812 */ /* 0x000fe200078ec0ff */
[----:B------:R-:W-:Y:S01]  /*06a0*/  VOTEU.ALL UP0, P0 ;  /* 0x00000000003f7886 */ /* 0x000fe20000000000 */
[----:B--2---:R-:W-:Y:S01]  /*06b0*/  I2FP.F32.U32 R7, R2 ;  /* 0x0000000200077245 */ /* 0x004fe20000201000 */
[----:B------:R-:W-:Y:S02]  /*06c0*/  VOTEU.ALL UP1, P0 ;  /* 0x00000000003f7886 */ /* 0x000fe40000020000 */
[----:B------:R-:W-:Y:S01]  /*06d0*/  IMAD.IADD R5, R0, 0x1, -R5 ;  /* 0x0000000100057824 */ /* 0x000fe200078e0a05 */
[----:B------:R-:W0:Y:S01]  /*06e0*/  @!UP0 S2UR UR7, SR_CgaCtaId ;  /* 0x00000000000789c3 */ /* 0x000e220000008800 */
[----:B-1----:R-:W-:Y:S01]  /*06f0*/  I2FP.F32.U32 R0, UR9 ;  /* 0x0000000900007c45 */ /* 0x002fe20008201000 */
[----:B------:R-:W-:Y:S01]  /*0700*/  FMUL R9, R7, UR4 ;  /* 0x0000000407097c20 */ /* 0x000fe20008400000 */
[----:B------:R-:W-:Y:S01]  /*0710*/  IMAD R5, R6, 0x4, R5 ;  /* 0x0000000406057824 */ /* 0x000fe200078e0205 */
[----:B------:R-:W-:Y:S01]  /*0720*/  ULDC UR4, c[0x0][0x150] ;  /* 0x0000540000047ab9 */ /* 0x000fe20000000800 */
[----:B------:R-:W-:Y:S01]  /*0730*/  @!UP0 UMOV UR6, 0x400 ;  /* 0x0000040000068882 */ /* 0x000fe20000000000 */
[----:B------:R-:W-:Y:S01]  /*0740*/  FMUL R7, R0, UR4 ;  /* 0x0000000400077c20 */ /* 0x000fe20008400000 */
[----:B------:R-:W-:Y:S01]  /*0750*/  IMAD.SHL.U32 R0, R5, 0x4, RZ ;  /* 0x0000000405007824 */ /* 0x000fe200078e00ff */
[----:B------:R-:W1:Y:S01]  /*0760*/  LDC R6, c[0x0][0x140] ;  /* 0x00005000ff067b82 */ /* 0x000e620000000800 */
[----:B------:R-:W2:Y:S01]  /*0770*/  F2I.U32.TRUNC.NTZ R9, R9 ;  /* 0x0000000900097305 */ /* 0x000ea2000020f000 */
[----:B------:R-:W-:-:S02]  /*0780*/  UMOV UR4, 0x20 ;  /* 0x0000002000047882 */ /* 0x000fc40000000000 */
[----:B------:R-:W-:Y:S01]  /*0790*/  LOP3.LUT R11, R5, 0xc, R0, 0x78, !PT ;  /* 0x0000000c050b7812 */ /* 0x000fe200078e7800 */
[----:B------:R-:W-:-:S04]  /*07a0*/  @!UP0 UIADD3 UR4, -UR4, 0x100000, URZ ;  /* 0x0010000004048890 */ /* 0x000fc8000fffe13f */
[----:B------:R-:W-:Y:S02]  /*07b0*/  @!UP0 USHF.L.U32 UR5, UR4, 0xb, URZ ;  /* 0x0000000b04058899 */ /* 0x000fe4000800063f */
[----:B------:R-:W-:Y:S01]  /*07c0*/  @!UP0 USHF.L.U32 UR4, UR4, 0x1, URZ ;  /* 0x0000000104048899 */ /* 0x000fe2000800063f */
[----:B------:R-:W5:Y:S01]  /*07d0*/  F2I.U32.TRUNC.NTZ R7, R7 ;  /* 0x0000000700077305 */ /* 0x000f62000020f000 */
[----:B------:R1:W-:Y:S01]  /*07e0*/  STL [R1+0x458], R11 ;  /* 0x0004580b01007387 */ /* 0x0003e20000100800 */
[----:B--2---:R-:W-:Y:S01]  /*07f0*/  IMAD.MOV R14, RZ, RZ, -R9 ;  /* 0x000000ffff0e7224 */ /* 0x004fe200078e0a09 */
[----:B0-----:R-:W-:Y:S01]  /*0800*/  @!UP0 ULEA UR6, UR7, UR6, 0x18 ;  /* 0x0000000607068291 */ /* 0x001fe2000f8ec03f */
[----:B------:R-:W-:Y:S02]  /*0810*/  VOTEU.ALL UP0, P0 ;  /* 0x00000000003f7886 */ /* 0x000fe40000000000 */
[----:B---3--:R-:W-:Y:S01]  /*0820*/  IMAD R0, R13, R14, R2 ;  /* 0x0000000e0d007224 */ /* 0x008fe200078e0202 */
[----:B------:R-:W-:-:S02]  /*0830*/  LOP3.LUT P0, RZ, R4, 0x7, RZ, 0xc0, !PT ;  /* 0x0000000704ff7812 */ /* 0x000fc4000780c0ff */
[----:B-1----:R-:W-:Y:S01]  /*0840*/  ISETP.EQ.U32.AND P3, PT, R6, 0x1, PT ;  /* 0x000000010600780c */ /* 0x002fe20003f62070 */
[----:B-----5:R-:W-:Y:S01]  /*0850*/  IMAD.MOV R7, RZ, RZ, -R7 ;  /* 0x000000ffff077224 */ /* 0x020fe200078e0a07 */
[----:B------:R-:W-:Y:S02]  /*0860*/  ISETP.NE.AND P1, PT, R0, R11, PT ;  /* 0x0000000b0000720c */ /* 0x000fe40003f25270 */
[----:B------:R-:W-:Y:S01]  /*0870*/  ISETP.LT.U32.AND P0, PT, R11, 0x4, !P0 ;  /* 0x000000040b00780c */ /* 0x000fe20004701070 */
[----:B----4-:R-:W-:Y:S01]  /*0880*/  IMAD R10, R8, R7, UR9 ;  /* 0x00000009080a7e24 */ /* 0x010fe2000f8e0207 */
[----:B------:R-:W0:Y:S02]  /*0890*/  FENCE.VIEW.ASYNC.S ;  /* 0x00000000000073c6 */ /* 0x000e240000000000 */
[----:B0-----:R0:W1:Y:S02]  /*08a0*/  @!UP0 SYNCS.EXCH.64 URZ, [UR6+0xf0], UR4 ;  /* 0x0000f004063f85b2 */ /* 0x0010640008000100 */
[----:B------:R-:W-:-:S04]  /*08b0*/  ISETP.EQ.OR P1, PT, R10, RZ, !P1 ;  /* 0x000000ff0a00720c */ /* 0x000fc80004f22670 */
[----:B------:R-:W-:Y:S01]  /*08c0*/  PLOP3.LUT P0, PT, P0, P1, PT, 0x80, 0x0 ;  /* 0x000000000000781c */ /* 0x000fe20000703070 */
[----:B------:R0:W2:Y:S01]  /*08d0*/  @!UP1 SYNCS.EXCH.64 URZ, [UR6+0xf8], UR4 ;  /* 0x0000f804063f95b2 */ /* 0x0000a20008000100 */
[----:B------:R-:W-:Y:S01]  /*08e0*/  NOP ;  /* 0x0000000000007918 */ /* 0x000fe20000000000 */
[----:B------:R-:W-:Y:S10]  /*08f0*/  @!P3 BRA `(.L_x_4) ;  /* 0x000000000008b947 */ /* 0x000ff40003800000 */
[----:B-12---:R-:W-:Y:S01]  /*0900*/  UCGABAR_ARV ;  /* 0x00000000000079c7 */ /* 0x006fe20008000000 */
[----:B------:R-:W-:Y:S05]  /*0910*/  BRA `(.L_x_5) ;  /* 0x0000000000047947 */ /* 0x000fea0003800000 */
.L_x_4:
[----:B-12---:R-:W-:Y:S01]  /*0920*/  NOP ;  /* 0x0000000000007918 */ /* 0x006fe20000000000 */
.L_x_5:
[----:B------:R-:W1:Y:S01]  /*0930*/  LDC R0, c[0x0][0x65c] ;  /* 0x00019700ff007b82 */ /* 0x000e620000000800 */
[----:B------:R-:W-:Y:S02]  /*0940*/  IMAD.U32 R4, RZ, RZ, UR9 ;  /* 0x00000009ff047e24 */ /* 0x000fe4000f8e00ff */
[----:B------:R-:W-:Y:S01]  /*0950*/  IMAD.MOV.U32 R5, RZ, RZ, RZ ;  /* 0x000000ffff057224 */ /* 0x000fe200078e00ff */
[----:B-1----:R-:W-:-:S13]  /*0960*/  ISETP.NE.AND P4, PT, R0, 0x1, PT ;  /* 0x000000010000780c */ /* 0x002fda0003f85270 */
[----:B------:R-:W1:Y:S01]  /*0970*/  @P4 LDC R7, c[0x0][0x10] ;  /* 0x00000400ff074b82 */ /* 0x000e620000000800 */
[----:B------:R-:W-:Y:S02]  /*0980*/  @P4 IMAD.MOV.U32 R3, RZ, RZ, RZ ;  /* 0x000000ffff034224 */ /* 0x000fe400078e00ff */
[----:B------:R-:W-:-:S05]  /*0990*/  @P4 IMAD.MOV.U32 R11, RZ, RZ, RZ ;  /* 0x000000ffff0b4224 */ /* 0x000fca00078e00ff */
[----:B------:R-:W2:Y:S01]  /*09a0*/  @!P4 LDC R9, c[0x0][0xc] ;  /* 0x00000300ff09cb82 */ /* 0x000ea20000000800 */
[----:B-1----:R-:W-:-:S04]  /*09b0*/  @P4 IMAD.WIDE.U32 R6, R7, UR9, R2 ;  /* 0x0000000907064c25 */ /* 0x002fc8000f8e0002 */
[----:B------:R-:W-:Y:S02]  /*09c0*/  @P4 IMAD.MOV.U32 R8, RZ, RZ, R6 ;  /* 0x000000ffff084224 */ /* 0x000fe400078e0006 */
[----:B------:R-:W-:Y:S02]  /*09d0*/  @P4 IMAD.IADD R15, R7, 0x1, R11 ;  /* 0x00000001070f4824 */ /* 0x000fe400078e020b */
[----:B--2---:R-:W-:-:S04]  /*09e0*/  @!P4 IMAD.WIDE.U32 R4, R2, R9, R4 ;  /* 0x000000090204c225 */ /* 0x004fc800078e0004 */
[----:B------:R-:W-:Y:S02]  /*09f0*/  @!P4 IMAD.MOV.U32 R8, RZ, RZ, R4 ;  /* 0x000000ffff08c224 */ /* 0x000fe400078e0004 */
[----:B------:R-:W-:-:S03]  /*0a00*/  @!P4 IMAD.MOV.U32 R15, RZ, RZ, R5 ;  /* 0x000000ffff0fc224 */ /* 0x000fc600078e0005 */
[----:B------:R1:W-:Y:S04]  /*0a10*/  STL [R1+0x460], R8 ;  /* 0x0004600801007387 */ /* 0x0003e80000100800 */
[----:B------:R1:W-:Y:S01]  /*0a20*/  STL [R1+0x45c], R15 ;  /* 0x00045c0f01007387 */ /* 0x0003e20000100800 */
[----:B------:R-:W-:Y:S05]  /*0a30*/  @!P3 BRA `(.L_x_6) ;  /* 0x00000000000cb947 */ /* 0x000fea0003800000 */
[----:B------:R-:W-:Y:S01]  /*0a40*/  UCGABAR_WAIT ;  /* 0x0000000000007dc7 */ /* 0x000fe20008000000 */
[----:B------:R-:W-:Y:S01]  /*0a50*/  CCTL.IVALL ;  /* 0x00000000ff00798f */ /* 0x000fe20002000000 */
[----:B------:R-:W-:Y:S05]  /*0a60*/  BRA `(.L_x_7) ;  /* 0x0000000000047947 */ /* 0x000fea0003800000 */
.L_x_6:
[----:B------:R-:W-:Y:S06]  /*0a70*/  BAR.SYNC.DEFER_BLOCKING 0x0 ;  /* 0x0000000000007b1d */ /* 0x000fec0000010000 */
.L_x_7:
[----:B------:R-:W-:Y:S05]  /*0a80*/  @!P2 BRA `(.L_x_8) ;  /* 0x00000214005ca947 */ /* 0x000fea0003800000 */
[----:B------:R-:W-:-:S06]  /*0a90*/  UISETP.GT.U32.AND UP0, UPT, UR10, 0x1, UPT ;  /* 0x000000010a00788c */ /* 0x000fcc000bf04070 */
[----:B------:R-:W-:-:S13]  /*0aa0*/  PLOP3.LUT P1, PT, PT, PT, UP0, 0x80, 0x0 ;  /* 0x000000000000781c */ /* 0x000fda0003f2f008 */
[----:B0-----:R-:W-:Y:S05]  /*0ab0*/  @P1 EXIT ;  /* 0x000000000000194d */ /* 0x001fea0003800000 */
[----:B------:R-:W-:Y:S01]  /*0ac0*/  IMAD.MOV.U32 R5, RZ, RZ, -0x1 ;  /* 0xffffffffff057424 */ /* 0x000fe200078e00ff */
[----:B------:R-:W-:Y:S01]  /*0ad0*/  ULDC.64 UR4, c[0x0][0x650] ;  /* 0x0001940000047ab9 */ /* 0x000fe20000000a00 */
[----:B------:R-:W-:Y:S01]  /*0ae0*/  IMAD.MOV.U32 R4, RZ, RZ, -0x1 ;  /* 0xffffffffff047424 */ /* 0x000fe200078e00ff */
[----:B------:R-:W-:Y:S01]  /*0af0*/  ISETP.GE.U32.AND P1, PT, R8, UR4, PT ;  /* 0x0000000408007c0c */ /* 0x000fe2000bf26070 */
[----:B------:R-:W-:Y:S01]  /*0b00*/  UMOV UR10, 0xffffffff ;  /* 0xffffffff000a7882 */ /* 0x000fe20000000000 */
[----:B------:R0:W-:Y:S01]  /*0b10*/  STL [R1+0x468], R5 ;  /* 0x0004680501007387 */ /* 0x0001e20000100800 */
[----:B------:R-:W-:Y:S02]  /*0b20*/  PRMT R0, RZ, 0x7610, R0 ;  /* 0x00007610ff007816 */ /* 0x000fe40000000000 */
[----:B------:R-:W-:Y:S01]  /*0b30*/  ISETP.GE.U32.AND.EX P1, PT, R15, UR5, PT, P1 ;  /* 0x000000050f007c0c */ /* 0x000fe2000bf26110 */
[----:B------:R0:W-:-:S12]  /*0b40*/  STL [R1+0x464], R4 ;  /* 0x0004640401007387 */ /* 0x0001d80000100800 */
[----:B0-----:R-:W-:Y:S05]  /*0b50*/  @P1 BRA `(.L_x_9) ;  /* 0x00000004003c1947 */ /* 0x001fea0003800000 */
[----:B------:R-:W-:Y:S01]  /*0b60*/  ULDC.64 UR14, c[0x0][0x628] ;  /* 0x00018a00000e7ab9 */ /* 0x000fe20000000a00 */
[----:B------:R-:W0:Y:S01]  /*0b70*/  LDC.64 R6, c[0x0][0x620] ;  /* 0x00018800ff067b82 */ /* 0x000e220000000a00 */
[----:B------:R-:W-:Y:S01]  /*0b80*/  ISETP.NE.U32.AND P1, PT, RZ, UR14, PT ;  /* 0x0000000eff007c0c */ /* 0x000fe2000bf25070 */
[----:B------:R-:W-:Y:S01]  /*0b90*/  ULDC UR11, c[0x0][0x630] ;  /* 0x00018c00000b7ab9 */ /* 0x000fe20000000800 */
[----:B------:R-:W-:Y:S02]  /*0ba0*/  R2UR UR4, R8 ;  /* 0x00000000080472ca */ /* 0x000fe400000e0000 */
[----:B------:R-:W-:Y:S02]  /*0bb0*/  ISETP.NE.AND.EX P1, PT, RZ, UR15, PT, P1 ;  /* 0x0000000fff007c0c */ /* 0x000fe4000bf25310 */
[----:B------:R-:W-:-:S11]  /*0bc0*/  R2UR UR5, R15 ;  /* 0x000000000f0572ca */ /* 0x000fd600000e0000 */
[----:B------:R-:W-:Y:S05]  /*0bd0*/  @!P1 BRA `(.L_x_10) ;  /* 0x0000000000309947 */ /* 0x000fea0003800000 */
[----:B------:R-:W-:Y:S01]  /*0be0*/  R2UR UR4, R8 ;  /* 0x00000000080472ca */ /* 0x000fe200000e0000 */
[----:B------:R-:W-:Y:S01]  /*0bf0*/  ULDC UR8, c[0x0][0x634] ;  /* 0x00018d0000087ab9 */ /* 0x000fe20000000800 */
[----:B------:R-:W-:-:S11]  /*0c00*/  R2UR UR10, R15 ;  /* 0x000000000f0a72ca */ /* 0x000fd600000e0000 */
[----:B------:R-:W-:-:S04]  /*0c10*/  UIADD3 UR8, UP0, UR4, UR8, URZ ;  /* 0x0000000804087290 */ /* 0x000fc8000ff1e03f */
[----:B------:R-:W-:-:S04]  /*0c20*/  UIADD3.X UR10, URZ, UR10, URZ, UP0, !UPT ;  /* 0x0000000a3f0a7290 */ /* 0x000fc800087fe43f */
[----:B------:R-:W-:-:S04]  /*0c30*/  UIMAD.WIDE.U32 UR4, UR10, UR14, URZ ;  /* 0x0000000e0a0472a5 */ /* 0x000fc8000f8e003f */
[----:B------:R-:W-:Y:S02]  /*0c40*/  UIMAD.WIDE.U32 UR6, UP0, UR8, UR15, UR4 ;  /* 0x0000000f080672a5 */ /* 0x000fe4000f800004 */
[----:B------:R-:W-:Y:S02]  /*0c50*/  UIMAD.WIDE.U32 UR4, UR8, UR14, URZ ;  /* 0x0000000e080472a5 */ /* 0x000fe4000f8e003f */
[----:B------:R-:W-:Y:S02]  /*0c60*/  UIADD3.X UR9, URZ, URZ, URZ, UP0, !UPT ;  /* 0x0000003f3f097290 */ /* 0x000fe400087fe43f */
[----:B------:R-:W-:Y:S01]  /*0c70*/  UIADD3 URZ, UP0, UR5, UR6, URZ ;  /* 0x00000006053f7290 */ /* 0x000fe2000ff1e03f */
[----:B------:R-:W-:-:S03]  /*0c80*/  UMOV UR8, UR7 ;  /* 0x0000000700087c82 */ /* 0x000fc60008000000 */
[----:B------:R-:W-:-:S12]  /*0c90*/  UIMAD.WIDE.U32.X UR4, UR10, UR15, UR8, UP0 ;  /* 0x0000000f0a0472a5 */ /* 0x000fd800080e0408 */
.L_x_10:
[----:B------:R-:W-:Y:S01]  /*0ca0*/  USHF.R.U64 UR10, UR4, UR11, UR5 ;  /* 0x0000000b040a7299 */ /* 0x000fe20008001205 */
[----:B------:R-:W2:Y:S01]  /*0cb0*/  LDC.64 R22, c[0x0][0x640] ;  /* 0x00019000ff167b82 */ /* 0x000ea20000000a00 */
[----:B------:R-:W-:Y:S01]  /*0cc0*/  USHF.R.U32.HI UR4, URZ, UR11, UR5 ;  /* 0x0000000b3f047299 */ /* 0x000fe20008011605 */
[----:B------:R-:W-:Y:S02]  /*0cd0*/  IMAD.MOV.U32 R4, RZ, RZ, R8 ;  /* 0x000000ffff047224 */ /* 0x000fe400078e0008 */
[----:B------:R-:W-:Y:S01]  /*0ce0*/  IMAD R21, R13, R14, R2 ;  /* 0x0000000e0d157224 */ /* 0x000fe200078e0202 */
[----:B------:R-:W-:Y:S01]  /*0cf0*/  IADD3 R3, P1, RZ, -UR10, RZ ;  /* 0x8000000aff037c10 */ /* 0x000fe2000ff3e0ff */
[----:B------:R-:W-:Y:S02]  /*0d00*/  IMAD.MOV.U32 R13, RZ, RZ, 0x1 ;  /* 0x00000001ff0d7424 */ /* 0x000fe400078e00ff */
[----:B------:R-:W1:Y:S02]  /*0d10*/  LDC R12, c[0x0][0x618] ;  /* 0x00018600ff0c7b82 */ /* 0x000e640000000800 */
[----:B------:R-:W-:-:S04]  /*0d20*/  IMAD.X R5, RZ, RZ, ~UR4, P1 ;  /* 0x80000004ff057e24 */ /* 0x000fc800088e06ff */
[-C--:B0-----:R-:W-:Y:S02]  /*0d30*/  IMAD R0, R5, R6.reuse, RZ ;  /* 0x0000000605007224 */ /* 0x081fe400078e02ff */
[----:B------:R-:W0:Y:S01]  /*0d40*/  LDC R16, c[0x0][0x608] ;  /* 0x00018200ff107b82 */ /* 0x000e220000000800 */
[----:B------:R-:W-:Y:S02]  /*0d50*/  IMAD.MOV.U32 R5, RZ, RZ, R15 ;  /* 0x000000ffff057224 */ /* 0x000fe400078e000f */
[----:B------:R-:W-:-:S05]  /*0d60*/  IMAD.WIDE.U32 R4, R3, R6, R4 ;  /* 0x0000000603047225 */ /* 0x000fca00078e0004 */
[----:B------:R-:W3:Y:S01]  /*0d70*/  LDC R20, c[0x0][0x658] ;  /* 0x00019600ff147b82 */ /* 0x000ee20000000800 */
[----:B------:R-:W-:Y:S01]  /*0d80*/  IMAD R3, R3, R7, R0 ;  /* 0x0000000703037224 */ /* 0x000fe200078e0200 */
[----:B--2---:R-:W-:-:S03]  /*0d90*/  ISETP.NE.U32.AND P1, PT, R22, RZ, PT ;  /* 0x000000ff1600720c */ /* 0x004fc60003f25070 */
[----:B------:R-:W-:Y:S01]  /*0da0*/  IMAD.IADD R3, R5, 0x1, R3 ;  /* 0x0000000105037824 */ /* 0x000fe200078e0203 */
[----:B------:R-:W-:Y:S01]  /*0db0*/  ISETP.NE.AND.EX P1, PT, R23, RZ, PT, P1 ;  /* 0x000000ff1700720c */ /* 0x000fe20003f25310 */
[----:B------:R-:W-:Y:S01]  /*0dc0*/  IMAD.MOV.U32 R5, RZ, RZ, -0x1 ;  /* 0xffffffffff057424 */ /* 0x000fe200078e00ff */
[----:B------:R-:W2:Y:S02]  /*0dd0*/  LDC R18, c[0x0][0x600] ;  /* 0x00018000ff127b82 */ /* 0x000ea40000000800 */
[-CC-:B-1----:R-:W-:Y:S02]  /*0de0*/  SHF.R.U64 R8, R4, R12.reuse, R3.reuse ;  /* 0x0000000c04087219 */ /* 0x182fe40000001203 */
[----:B------:R-:W-:-:S04]  /*0df0*/  SHF.R.U32.HI R3, RZ, R12, R3 ;  /* 0x0000000cff037219 */ /* 0x000fc80000011603 */
[----:B------:R-:W1:Y:S01]  /*0e00*/  LDC R11, c[0x0][0x648] ;  /* 0x00019200ff0b7b82 */ /* 0x000e620000000800 */
[-CC-:B0-----:R-:W-:Y:S02]  /*0e10*/  SHF.R.U64 R19, R8, R16.reuse, R3.reuse ;  /* 0x0000001008137219 */ /* 0x181fe40000001203 */
[----:B------:R-:W-:-:S05]  /*0e20*/  SHF.R.U32.HI R3, RZ, R16, R3 ;  /* 0x00000010ff037219 */ /* 0x000fca0000011603 */
[----:B------:R-:W0:Y:S01]  /*0e30*/  LDC R15, c[0x0][0x638] ;  /* 0x00018e00ff0f7b82 */ /* 0x000e220000000800 */
[-CC-:B---3--:R-:W-:Y:S02]  /*0e40*/  SHF.R.U64 R12, R19, R20.reuse, R3.reuse ;  /* 0x00000014130c7219 */ /* 0x188fe40000001203 */
[-C--:B------:R-:W-:Y:S02]  /*0e50*/  SHF.L.U32 R0, R5, R20.reuse, RZ ;  /* 0x0000001405007219 */ /* 0x080fe400000006ff */
[----:B------:R-:W-:Y:S01]  /*0e60*/  SHF.R.U32.HI R3, RZ, R20, R3 ;  /* 0x00000014ff037219 */ /* 0x000fe20000011603 */
[----:B------:R-:W-:Y:S01]  /*0e70*/  IMAD.MOV.U32 R2, RZ, RZ, R12 ;  /* 0x000000ffff027224 */ /* 0x000fe200078e000c */
[----:B------:R-:W-:Y:S01]  /*0e80*/  LOP3.LUT R0, RZ, R0, RZ, 0x33, !PT ;  /* 0x00000000ff007212 */ /* 0x000fe200078e33ff */
[----:B------:R-:W3:Y:S01]  /*0e90*/  LDC R17, c[0x0][0x610] ;  /* 0x00018400ff117b82 */ /* 0x000ee20000000800 */
[----:B------:R-:W-:Y:S05]  /*0ea0*/  @!P1 BRA `(.L_x_11) ;  /* 0x0000000000289947 */ /* 0x000fea0003800000 */
[----:B------:R-:W4:Y:S02]  /*0eb0*/  LDC R7, c[0x0][0x64c] ;  /* 0x00019300ff077b82 */ /* 0x000f240000000800 */
[----:B----4-:R-:W-:-:S05]  /*0ec0*/  IADD3 R7, P1, R12, R7, RZ ;  /* 0x000000070c077210 */ /* 0x010fca0007f3e0ff */
[----:B------:R-:W-:-:S04]  /*0ed0*/  IMAD.X R9, RZ, RZ, R3, P1 ;  /* 0x000000ffff097224 */ /* 0x000fc800008e0603 */
[----:B------:R-:W-:-:S04]  /*0ee0*/  IMAD.WIDE.U32 R2, R9, R22, RZ ;  /* 0x0000001609027225 */ /* 0x000fc800078e00ff */
[----:B------:R-:W-:-:S04]  /*0ef0*/  IMAD.WIDE.U32 R4, P1, R7, R23, R2 ;  /* 0x0000001707047225 */ /* 0x000fc80007820002 */
[----:B------:R-:W-:-:S04]  /*0f00*/  IMAD.WIDE.U32 R2, R7, R22, RZ ;  /* 0x0000001607027225 */ /* 0x000fc800078e00ff */
[----:B------:R-:W-:Y:S01]  /*0f10*/  IMAD.X R7, RZ, RZ, RZ, P1 ;  /* 0x000000ffff077224 */ /* 0x000fe200008e06ff */
[----:B------:R-:W-:Y:S01]  /*0f20*/  IADD3 RZ, P1, R3, R4, RZ ;  /* 0x0000000403ff7210 */ /* 0x000fe20007f3e0ff */
[----:B------:R-:W-:-:S04]  /*0f30*/  IMAD.MOV.U32 R6, RZ, RZ, R5 ;  /* 0x000000ffff067224 */ /* 0x000fc800078e0005 */
[----:B------:R-:W-:-:S08]  /*0f40*/  IMAD.WIDE.U32.X R2, R9, R23, R6, P1 ;  /* 0x0000001709027225 */ /* 0x000fd000008e0406 */
.L_x_11:
[----:B-1----:R-:W-:Y:S01]  /*0f50*/  SHF.R.U64 R4, R2, R11, R3 ;  /* 0x0000000b02047219 */ /* 0x002fe20000001203 */
[----:B--2---:R-:W-:Y:S01]  /*0f60*/  VIADD R5, R18, 0xffffffff ;  /* 0xffffffff12057836 */ /* 0x004fe20000000000 */
[----:B------:R-:W-:Y:S02]  /*0f70*/  SHF.L.U32 R2, R13, R20, RZ ;  /* 0x000000140d027219 */ /* 0x000fe400000006ff */
[----:B------:R-:W-:Y:S01]  /*0f80*/  LOP3.LUT R3, R19, R0, RZ, 0xc0, !PT ;  /* 0x0000000013037212 */ /* 0x000fe200078ec0ff */
[----:B------:R-:W-:Y:S01]  /*0f90*/  IMAD.MOV R6, RZ, RZ, -R4 ;  /* 0x000000ffff067224 */ /* 0x000fe200078e0a04 */
[----:B------:R-:W-:Y:S02]  /*0fa0*/  SEL R0, R10, R21, !P4 ;  /* 0x000000150a007207 */ /* 0x000fe40006000000 */
[----:B------:R-:W-:Y:S01]  /*0fb0*/  LOP3.LUT R5, R8, R5, RZ, 0xc0, !PT ;  /* 0x0000000508057212 */ /* 0x000fe200078ec0ff */
[----:B------:R-:W-:Y:S02]  /*0fc0*/  IMAD R7, R2, R4, R3 ;  /* 0x0000000402077224 */ /* 0x000fe400078e0203 */
[----:B0-----:R-:W-:-:S02]  /*0fd0*/  IMAD R3, R6, R15, R12 ;  /* 0x0000000f06037224 */ /* 0x001fc400078e020c */
[----:B---3--:R-:W-:Y:S02]  /*0fe0*/  IMAD R2, R7, R17, R0 ;  /* 0x0000001107027224 */ /* 0x008fe400078e0200 */
[----:B------:R-:W-:Y:S02]  /*0ff0*/  IMAD R3, R3, R18, R5 ;  /* 0x0000001203037224 */ /* 0x000fe400078e0205 */
[----:B------:R-:W-:-:S03]  /*1000*/  IMAD.MOV.U32 R0, RZ, RZ, 0x1 ;  /* 0x00000001ff007424 */ /* 0x000fc600078e00ff */
[----:B------:R-:W-:Y:S02]  /*1010*/  SEL R4, R3, R2, !P4 ;  /* 0x0000000203047207 */ /* 0x000fe40006000000 */
[----:B------:R-:W-:-:S03]  /*1020*/  SEL R2, R2, R3, !P4 ;  /* 0x0000000302027207 */ /* 0x000fc60006000000 */
[----:B------:R0:W-:Y:S04]  /*1030*/  STL [R1+0x464], R4 ;  /* 0x0004640401007387 */ /* 0x0001e80000100800 */
[----:B------:R0:W-:Y:S02]  /*1040*/  STL [R1+0x468], R2 ;  /* 0x0004680201007387 */ /* 0x0001e40000100800 */
.L_x_9:
[----:B------:R-:W-:-:S08]  /*1050*/  NOP ;  /* 0x0000000000007918 */ /* 0x000fd00000000000 */
[----:B------:R-:W2:Y:S02]  /*1060*/  USETMAXREG.TRY_ALLOC.CTAPOOL UP0, 0xf0 ;  /* 0x000000f0000079c8 */ /* 0x000ea40008000600 */
[----:B--2---:R-:W-:-:S13]  /*1070*/  PLOP3.LUT P1, PT, PT, PT, UP0, 0x80, 0x0 ;  /* 0x000000000000781c */ /* 0x004fda0003f2f008 */
[----:B------:R-:W-:Y:S05]  /*1080*/  @!P1 BRA `(.L_x_9) ;  /* 0xfffffffc00f09947 */ /* 0x000fea000383ffff */
[----:B------:R-:W-:Y:S01]  /*1090*/  ULDC.64 UR4, c[0x0][0x598] ;  /* 0x0001660000047ab9 */ /* 0x000fe20000000a00 */
[----:B------:R-:W-:Y:S01]  /*10a0*/  ULDC.64 UR20, c[0x0][0x208] ;  /* 0x0000820000147ab9 */ /* 0x000fe20000000a00 */
[----:B------:R-:W-:-:S04]  /*10b0*/  ISETP.NE.U32.AND P1, PT, RZ, UR4, PT ;  /* 0x00000004ff007c0c */ /* 0x000fc8000bf25070 */
[----:B------:R-:W-:-:S13]  /*10c0*/  ISETP.NE.AND.EX P1, PT, RZ, UR5, PT, P1 ;  /* 0x00000005ff007c0c */ /* 0x000fda000bf25310 */
[----:B------:R-:W-:Y:S05]  /*10d0*/  @!P1 BRA `(.L_x_12) ;  /* 0x0000000000209947 */ /* 0x000fea0003800000 */
[----:B0-----:R-:W0:Y:S02]  /*10e0*/  LDC.64 R2, c[0x0][0x598] ;  /* 0x00016600ff027b82 */ /* 0x001e240000000a00 */
[----:B0-----:R-:W2:Y:S02]  /*10f0*/  LDG.E.64 R2, desc[UR20][R2.64] ;  /* 0x0000001402027981 */ /* 0x001ea4000c1e1b00 */
[----:B--2---:R-:W-:-:S04]  /*1100*/  ISETP.NE.U32.AND P1, PT, R2, RZ, PT ;  /* 0x000000ff0200720c */ /* 0x004fc80003f25070 */
[----:B------:R-:W-:-:S13]  /*1110*/  ISETP.NE.AND.EX P1, PT, R3, RZ, PT, P1 ;  /* 0x000000ff0300720c */ /* 0x000fda0003f25310 */
[----:B------:R-:W-:Y:S05]  /*1120*/  @!P1 BRA `(.L_x_12) ;  /* 0x00000000000c9947 */ /* 0x000fea0003800000 */
[----:B------:R-:W2:Y:S02]  /*1130*/  LD.E R2, desc[UR20][R2.64] ;  /* 0x0000001402027980 */ /* 0x000ea4000c101900 */
[----:B--2---:R-:W-:Y:S01]  /*1140*/  R2UR UR22, R2 ;  /* 0x00000000021672ca */ /* 0x004fe200000e0000 */
[----:B------:R-:W-:-:S14]  /*1150*/  BRA `(.L_x_13) ;  /* 0x0000000000247947 */ /* 0x000fdc0003800000 */
.L_x_12:
[----:B------:R-:W-:Y:S02]  /*1160*/  ULDC.64 UR4, c[0x0][0x588] ;  /* 0x0001620000047ab9 */ /* 0x000fe40000000a00 */
[----:B------:R-:W-:-:S04]  /*1170*/  ISETP.NE.U32.AND P1, PT, RZ, UR4, PT ;  /* 0x00000004ff007c0c */ /* 0x000fc8000bf25070 */
[----:B------:R-:W-:-:S13]  /*1180*/  ISETP.NE.AND.EX P1, PT, RZ, UR5, PT, P1 ;  /* 0x00000005ff007c0c */ /* 0x000fda000bf25310 */
[----:B------:R-:W-:Y:S05]  /*1190*/  @!P1 BRA `(.L_x_14) ;  /* 0x0000000000109947 */ /* 0x000fea0003800000 */
[----:B0-----:R-:W0:Y:S02]  /*11a0*/  LDC.64 R2, c[0x0][0x588] ;  /* 0x00016200ff027b82 */ /* 0x001e240000000a00 */
[----:B0-----:R-:W2:Y:S02]  /*11b0*/  LDG.E R2, desc[UR20][R2.64] ;  /* 0x0000001402027981 */ /* 0x001ea4000c1e1900 */
[----:B--2---:R-:W-:Y:S01]  /*11c0*/  R2UR UR22, R2 ;  /* 0x00000000021672ca */ /* 0x004fe200000e0000 */
[----:B------:R-:W-:-:S14]  /*11d0*/  BRA `(.L_x_13) ;  /* 0x0000000000047947 */ /* 0x000fdc0003800000 */
.L_x_14:
[----:B------:R-:W-:-:S05]  /*11e0*/  ULDC UR22, c[0x0][0x580] ;  /* 0x0001600000167ab9 */ /* 0x000fca0000000800 */
.L_x_13:
[----:B------:R-:W-:Y:S02]  /*11f0*/  ULDC.64 UR4, c[0x0][0x5a0] ;  /* 0x0001680000047ab9 */ /* 0x000fe40000000a00 */
        /* <DEDUP_REMOVED lines=11> */
.L_x_15:
        /* <DEDUP_REMOVED lines=8> */
.L_x_17:
[----:B------:R-:W-:-:S05]  /*1330*/  ULDC UR23, c[0x0][0x584] ;  /* 0x0001610000177ab9 */ /* 0x000fca0000000800 */
.L_x_16:
[----:B------:R-:W-:-:S13]  /*1340*/  LOP3.LUT P1, RZ, R0, 0xff, RZ, 0xc0, !PT ;  /* 0x000000ff00ff7812 */ /* 0x000fda000782c0ff */
[----:B------:R-:W-:Y:S05]  /*1350*/  @!P1 EXIT ;  /* 0x000000000000994d */ /* 0x000fea0003800000 */
[----:B------:R-:W-:Y:S01]  /*1360*/  ULDC UR4, c[0x0][0x28c] ;  /* 0x0000a30000047ab9 */ /* 0x000fe20000000800 */
[----:B------:R-:W-:Y:S02]  /*1370*/  ULOP3.LUT UR24, UR13, 0x1, URZ, 0xfc, !UPT ;  /* 0x000000010d187892 */ /* 0x000fe4000f8efc3f */
[----:B------:R-:W-:-:S04]  /*1380*/  UIADD3 UR4, UR4, 0x1f, URZ ;  /* 0x0000001f04047890 */ /* 0x000fc8000fffe03f */
[----:B------:R-:W-:-:S04]  /*1390*/  USHF.R.S32.HI UR5, URZ, 0x1f, UR4 ;  /* 0x0000001f3f057899 */ /* 0x000fc80008011404 */
[----:B------:R-:W-:-:S03]  /*13a0*/  ULEA.HI UR5, UR5, UR4, URZ, 0x5 ;  /* 0x0000000405057291 */ /* 0x000fc6000f8f283f */
[----:B------:R-:W-:Y:S01]  /*13b0*/  UMOV UR4, URZ ;  /* 0x0000003f00047c82 */ /* 0x000fe20008000000 */
[----:B------:R-:W-:-:S03]  /*13c0*/  USHF.R.S32.HI UR9, URZ, 0x5, UR5 ;  /* 0x000000053f097899 */ /* 0x000fc60008011405 */
[----:B------:R-:W-:-:S09]  /*13d0*/  UMOV UR5, URZ ;  /* 0x0000003f00057c82 */ /* 0x000fd20008000000 */
.L_x_556:
[----:B------:R-:W-:Y:S01]  /*13e0*/  STL [R1+0x454], RZ ;  /* 0x000454ff01007387 */ /* 0x000fe20000100800 */
[----:B--2---:R-:W2:Y:S01]  /*13f0*/  S2UR UR16, SR_CgaCtaId ;  /* 0x00000000001079c3 */ /* 0x004ea20000008800 */
[----:B------:R-:W-:Y:S01]  /*1400*/  UMOV UR15, 0x400 ;  /* 0x00000400000f7882 */ /* 0x000fe20000000000 */
[----:B------:R-:W-:Y:S01]  /*1410*/  UMOV UR6, URZ ;  /* 0x0000003f00067c82 */ /* 0x000fe20008000000 */
[----:B------:R-:W-:Y:S01]  /*1420*/  STL [R1+0x450], RZ ;  /* 0x000450ff01007387 */ /* 0x000fe20000100800 */
[----:B------:R-:W-:Y:S01]  /*1430*/  UMOV UR7, URZ ;  /* 0x0000003f00077c82 */ /* 0x000fe20008000000 */
[----:B------:R-:W-:Y:S01]  /*1440*/  UMOV UR8, URZ ;  /* 0x0000003f00087c82 */ /* 0x000fe20008000000 */
[----:B------:R-:W-:Y:S01]  /*1450*/  CS2R R236, SRZ ;  /* 0x0000000000ec7805 */ /* 0x000fe2000001ff00 */
[----:B------:R-:W-:Y:S01]  /*1460*/  STL [R1+0x44c], RZ ;  /* 0x00044cff01007387 */ /* 0x000fe20000100800 */
[----:B0-----:R-:W0:Y:S01]  /*1470*/  LDC R2, c[0x0][0x28c] ;  /* 0x0000a300ff027b82 */ /* 0x001e220000000800 */
[----:B------:R-:W-:-:S02]  /*1480*/  CS2R R234, SRZ ;  /* 0x0000000000ea7805 */ /* 0x000fc4000001ff00 */
[----:B------:R-:W-:Y:S01]  /*1490*/  CS2R R232, SRZ ;  /* 0x0000000000e87805 */ /* 0x000fe2000001ff00 */
[----:B------:R-:W-:Y:S01]  /*14a0*/  STL [R1+0x448], RZ ;  /* 0x000448ff01007387 */ /* 0x000fe20000100800 */
[----:B------:R-:W-:Y:S02]  /*14b0*/  CS2R R230, SRZ ;  /* 0x0000000000e67805 */ /* 0x000fe4000001ff00 */
[----:B------:R-:W-:Y:S02]  /*14c0*/  CS2R R228, SRZ ;  /* 0x0000000000e47805 */ /* 0x000fe4000001ff00 */
[----:B------:R-:W-:Y:S01]  /*14d0*/  CS2R R226, SRZ ;  /* 0x0000000000e27805 */ /* 0x000fe2000001ff00 */
[----:B------:R-:W-:Y:S01]  /*14e0*/  STL [R1+0x444], RZ ;  /* 0x000444ff01007387 */ /* 0x000fe20000100800 */
[----:B------:R-:W-:Y:S02]  /*14f0*/  CS2R R224, SRZ ;  /* 0x0000000000e07805 */ /* 0x000fe4000001ff00 */
        /* <DEDUP_REMOVED lines=15> */
[----:B0-----:R-:W-:Y:S02]  /*15f0*/  ISETP.GE.AND P1, PT, R2, 0x1, PT ;  /* 0x000000010200780c */ /* 0x001fe40003f26270 */
        /* <DEDUP_REMOVED lines=39> */
[----:B-1----:R-:W-:Y:S02]  /*1870*/  CS2R R14, SRZ ;  /* 0x00000000000e7805 */ /* 0x002fe4000001ff00 */
        /* <DEDUP_REMOVED lines=91> */
[----:B------:R-:W-:-:S03]  /*1e30*/  CS2R R150, SRZ ;  /* 0x0000000000967805 */ /* 0x000fc6000001ff00 */
[----:B------:R-:W-:Y:S04]  /*1e40*/  STL [R1+0x3ac], RZ ;  /* 0x0003acff01007387 */ /* 0x000fe80000100800 */
        /* <DEDUP_REMOVED lines=107> */
[----:B------:R-:W-:Y:S04]  /*2500*/  STL [R1], RZ ;  /* 0x000000ff01007387 */ /* 0x000fe80000100800 */
        /* <DEDUP_REMOVED lines=39> */
[----:B------:R-:W-:Y:S01]  /*2780*/  STL [R1+0xa0], RZ ;  /* 0x0000a0ff01007387 */ /* 0x000fe20000100800 */
[----:B------:R-:W0:Y:S03]  /*2790*/  S2R R0, SR_TID.X ;  /* 0x0000000000007919 */ /* 0x000e260000002100 */
        /* <DEDUP_REMOVED lines=8> */
[----:B0-----:R-:W-:-:S03]  /*2820*/  LOP3.LUT R0, R0, 0x80, RZ, 0xc0, !PT ;  /* 0x0000008000007812 */ /* 0x001fc600078ec0ff */
[----:B------:R-:W-:Y:S01]  /*2830*/  STL [R1+0xc4], RZ ;  /* 0x0000c4ff01007387 */ /* 0x000fe20000100800 */
[----:B------:R-:W-:-:S03]  /*2840*/  SHF.R.U32.HI R0, RZ, 0x7, R0 ;  /* 0x00000007ff007819 */ /* 0x000fc60000011600 */
        /* <DEDUP_REMOVED lines=33> */
[----:B------:R-:W0:Y:S04]  /*2a60*/  SHFL.IDX PT, R0, R0, RZ, 0x1f ;  /* 0x00001fff00007589 */ /* 0x000e2800000e0000 */
[----:B------:R1:W-:Y:S04]  /*2a70*/  STL [R1+0x14c], RZ ;  /* 0x00014cff01007387 */ /* 0x0003e80000100800 */
[----:B------:R1:W-:Y:S04]  /*2a80*/  STL [R1+0x150], RZ ;  /* 0x000150ff01007387 */ /* 0x0003e80000100800 */
[----:B------:R1:W-:Y:S04]  /*2a90*/  STL [R1+0x154], RZ ;  /* 0x000154ff01007387 */ /* 0x0003e80000100800 */
[----:B------:R1:W-:Y:S04]  /*2aa0*/  STL [R1+0x158], RZ ;  /* 0x000158ff01007387 */ /* 0x0003e80000100800 */
[----:B------:R1:W-:Y:S04]  /*2ab0*/  STL [R1+0x15c], RZ ;  /* 0x00015cff01007387 */ /* 0x0003e80000100800 */
[----:B------:R1:W-:Y:S01]  /*2ac0*/  STL [R1+0x160], RZ ;  /* 0x000160ff01007387 */ /* 0x0003e20000100800 */
[----:B0-----:R-:W-:Y:S01]  /*2ad0*/  R2UR UR12, R0 ;  /* 0x00000000000c72ca */ /* 0x001fe200000e0000 */
[----:B------:R-:W-:-:S02]  /*2ae0*/  IMAD.U32 R0, RZ, RZ, UR4 ;  /* 0x00000004ff007e24 */ /* 0x000fc4000f8e00ff */
[----:B------:R1:W-:Y:S04]  /*2af0*/  STL [R1+0x164], RZ ;  /* 0x000164ff01007387 */ /* 0x0003e80000100800 */
[----:B------:R1:W-:Y:S04]  /*2b00*/  STL [R1+0x168], RZ ;  /* 0x000168ff01007387 */ /* 0x0003e80000100800 */
[----:B------:R1:W-:Y:S02]  /*2b10*/  STL [R1+0x16c], RZ ;  /* 0x00016cff01007387 */ /* 0x0003e40000100800 */
[----:B------:R-:W-:-:S02]  /*2b20*/  ULEA.HI UR11, UR12, UR12, URZ, 0x1 ;  /* 0x0000000c0c0b7291 */ /* 0x000fc4000f8f083f */
[----:B------:R1:W-:Y:S02]  /*2b30*/  STL [R1+0x170], RZ ;  /* 0x000170ff01007387 */ /* 0x0003e40000100800 */
[----:B------:R-:W-:Y:S02]  /*2b40*/  ULOP3.LUT UR14, UR11, 0x1ffffe, URZ, 0xc0, !UPT ;  /* 0x001ffffe0b0e7892 */ /* 0x000fe4000f8ec03f */
[----:B------:R1:W-:Y:S01]  /*2b50*/  STL [R1+0x174], RZ ;  /* 0x000174ff01007387 */ /* 0x0003e20000100800 */
[----:B--2---:R-:W-:Y:S02]  /*2b60*/  ULEA UR11, UR16, UR15, 0x18 ;  /* 0x0000000f100b7291 */ /* 0x004fe4000f8ec03f */
[----:B------:R-:W-:Y:S01]  /*2b70*/  UIADD3 UR14, UR12, -UR14, URZ ;  /* 0x8000000e0c0e7290 */ /* 0x000fe2000fffe03f */
[----:B------:R1:W-:Y:S03]  /*2b80*/  STL [R1+0x178], RZ ;  /* 0x000178ff01007387 */ /* 0x0003e60000100800 */
[----:B------:R-:W-:Y:S01]  /*2b90*/  ULEA UR14, UR14, UR11, 0xb ;  /* 0x0000000b0e0e7291 */ /* 0x000fe2000f8e583f */
[----:B------:R1:W-:Y:S03]  /*2ba0*/  STL [R1+0x17c], RZ ;  /* 0x00017cff01007387 */ /* 0x0003e60000100800 */
[----:B------:R-:W-:Y:S01]  /*2bb0*/  UIADD3 UR14, UR14, 0x200, URZ ;  /* 0x000002000e0e7890 */ /* 0x000fe2000fffe03f */
[----:B------:R1:W-:Y:S03]  /*2bc0*/  STL [R1+0x180], RZ ;  /* 0x000180ff01007387 */ /* 0x0003e60000100800 */
[----:B------:R-:W-:Y:S01]  /*2bd0*/  USHF.R.U32.HI UR12, URZ, 0x4, UR14 ;  /* 0x000000043f0c7899 */ /* 0x000fe2000801160e */
[----:B------:R1:W-:Y:S02]  /*2be0*/  STL [R1+0x184], RZ ;  /* 0x000184ff01007387 */ /* 0x0003e40000100800 */
[----:B------:R-:W-:Y:S01]  /*2bf0*/  UMOV UR14, UR5 ;  /* 0x00000005000e7c82 */ /* 0x000fe20008000000 */
[----:B------:R-:W-:Y:S01]  /*2c00*/  ULOP3.LUT UR12, UR12, 0x3fff, URZ, 0xc0, !UPT ;  /* 0x00003fff0c0c7892 */ /* 0x000fe2000f8ec03f */
[----:B------:R1:W-:Y:S04]  /*2c10*/  STL [R1+0x188], RZ ;  /* 0x000188ff01007387 */ /* 0x0003e80000100800 */
        /* <DEDUP_REMOVED lines=28> */
[----:B------:R1:W-:Y:S01]  /*2de0*/  STL [R1+0x1fc], RZ ;  /* 0x0001fcff01007387 */ /* 0x0003e20000100800 */
[----:B------:R-:W-:Y:S05]  /*2df0*/  @!P1 BRA `(.L_x_18) ;  /* 0x0000003400dc9947 */ /* 0x000fea0003800000 */
[----:B------:R-:W-:-:S06]  /*2e00*/  UISETP.NE.AND UP0, UPT, UR24, 0x3, UPT ;  /* 0x000000031800788c */ /* 0x000fcc000bf05270 */
[----:B------:R-:W-:-:S13]  /*2e10*/  PLOP3.LUT P2, PT, PT, PT, UP0, 0x80, 0x0 ;  /* 0x000000000000781c */ /* 0x000fda0003f4f008 */
[----:B------:R-:W-:Y:S05]  /*2e20*/  @!P2 BRA `(.L_x_19) ;  /* 0x000000000004a947 */ /* 0x000fea0003800000 */
[----:B------:R-:W-:Y:S01]  /*2e30*/  BPT.TRAP 0x1 ;  /* 0x000000040000795c */ /* 0x000fe20000300000 */
.L_x_19:
[----:B------:R-:W-:Y:S01]  /*2e40*/  ULEA UR7, UR5, UR11, 0x3 ;  /* 0x0000000b05077291 */ /* 0x000fe2000f8e183f */
[----:B------:R-:W-:-:S05]  /*2e50*/  IMAD.U32 R0, RZ, RZ, UR4 ;  /* 0x00000004ff007e24 */ /* 0x000fca000f8e00ff */
[----:B------:R-:W-:-:S04]  /*2e60*/  SHF.L.U32 R0, R0, 0x1f, RZ ;  /* 0x0000001f00007819 */ /* 0x000fc800000006ff */
[----:B------:R0:W2:Y:S01]  /*2e70*/  SYNCS.PHASECHK.TRANS64.TRYWAIT P1, [UR7], R0 ;  /* 0x00000000ff0075a7 */ /* 0x0000a20008020147 */
[----:B------:R-:W-:Y:S05]  /*2e80*/  @!P2 BRA `(.L_x_20) ;  /* 0x000000000004a947 */ /* 0x000fea0003800000 */
[----:B------:R-:W-:Y:S01]  /*2e90*/  BPT.TRAP 0x1 ;  /* 0x000000040000795c */ /* 0x000fe20000300000 */
.L_x_20:
[----:B------:R3:W-:Y:S01]  /*2ea0*/  STL [R1+0x454], RZ ;  /* 0x000454ff01007387 */ /* 0x0007e20000100800 */
[----:B------:R-:W-:Y:S01]  /*2eb0*/  UMOV UR6, 0x1 ;  /* 0x0000000100067882 */ /* 0x000fe20000000000 */
[----:B--2---:R-:W-:Y:S05]  /*2ec0*/  @P1 BRA `(.L_x_21) ;  /* 0x0000000000081947 */ /* 0x004fea0003800000 */
[----:B------:R-:W2:Y:S02]  /*2ed0*/  SYNCS.PHASECHK.TRANS64.TRYWAIT P1, [UR7], R0 ;  /* 0x00000000ff0075a7 */ /* 0x000ea40008020147 */
[----:B--2---:R-:W-:Y:S05]  /*2ee0*/  @!P1 BRA `(.L_x_22) ;  /* 0x0000020c003c9947 */ /* 0x004fea0003800000 */
.L_x_21:
[----:B------:R-:W-:Y:S01]  /*2ef0*/  UIADD3 UR7, UR11, 0x1c200, URZ ;  /* 0x0001c2000b077890 */ /* 0x000fe2000fffe03f */
[----:B------:R-:W-:Y:S01]  /*2f00*/  WARPGROUP.ARRIVE ;  /* 0x00000000000079c5 */ /* 0x000fe20000000000 */
[----:B------:R-:W-:Y:S01]  /*2f10*/  ULOP3.LUT UR16, UR12, 0x10000, URZ, 0xfc, !UPT ;  /* 0x000100000c107892 */ /* 0x000fe2000f8efc3f */
[----:B------:R-:W-:Y:S01]  /*2f20*/  STL [R1+0x450], RZ ;  /* 0x000450ff01007387 */ /* 0x000fe20000100800 */
[----:B------:R-:W-:Y:S01]  /*2f30*/  USHF.R.U32.HI UR7, URZ, 0x4, UR7 ;  /* 0x000000043f077899 */ /* 0x000fe20008011607 */
[----:B------:R-:W-:Y:S01]  /*2f40*/  CS2R R236, SRZ ;  /* 0x0000000000ec7805 */ /* 0x000fe2000001ff00 */
[----:B------:R-:W-:Y:S01]  /*2f50*/  ULEA UR16, UR5, UR16, 0x9 ;  /* 0x0000001005107291 */ /* 0x000fe2000f8e483f */
[----:B------:R-:W-:Y:S01]  /*2f60*/  STL [R1+0x44c], RZ ;  /* 0x00044cff01007387 */ /* 0x000fe20000100800 */
[----:B------:R-:W-:Y:S01]  /*2f70*/  ULOP3.LUT UR7, UR7, 0x3fff, URZ, 0xc0, !UPT ;  /* 0x00003fff07077892 */ /* 0x000fe2000f8ec03f */
[----:B------:R-:W-:Y:S01]  /*2f80*/  CS2R R234, SRZ ;  /* 0x0000000000ea7805 */ /* 0x000fe2000001ff00 */
[----:B------:R-:W-:Y:S01]  /*2f90*/  UMOV UR17, 0xc0000010 ;  /* 0xc000001000117882 */ /* 0x000fe20000000000 */
[----:B------:R-:W-:Y:S01]  /*2fa0*/  UMOV UR19, 0xc0000010 ;  /* 0xc000001000137882 */ /* 0x000fe20000000000 */
[----:B------:R-:W-:Y:S01]  /*2fb0*/  ULOP3.LUT UR7, UR7, 0x10000, URZ, 0xfc, !UPT ;  /* 0x0001000007077892 */ /* 0x000fe2000f8efc3f */
[----:B------:R-:W-:Y:S01]  /*2fc0*/  STL [R1+0x448], RZ ;  /* 0x000448ff01007387 */ /* 0x000fe20000100800 */
[----:B------:R-:W-:-:S02]  /*2fd0*/  CS2R R232, SRZ ;  /* 0x0000000000e87805 */ /* 0x000fc4000001ff00 */
[----:B------:R-:W-:Y:S01]  /*2fe0*/  CS2R R230, SRZ ;  /* 0x0000000000e67805 */ /* 0x000fe2000001ff00 */
[----:B------:R-:W-:Y:S01]  /*2ff0*/  ULEA UR18, UR5, UR7, 0x9 ;  /* 0x0000000705127291 */ /* 0x000fe2000f8e483f */
[----:B------:R-:W-:Y:S01]  /*3000*/  STL [R1+0x444], RZ ;  /* 0x000444ff01007387 */ /* 0x000fe20000100800 */
[----:B------:R-:W-:Y:S01]  /*3010*/  CS2R R228, SRZ ;  /* 0x0000000000e47805 */ /* 0x000fe2000001ff00 */
[----:B------:R-:W-:Y:S01]  /*3020*/  ULDC UR7, c[0x0][0x50c] ;  /* 0x0001430000077ab9 */ /* 0x000fe20000000800 */
[----:B------:R-:W-:Y:S01]  /*3030*/  CS2R R226, SRZ ;  /* 0x0000000000e27805 */ /* 0x000fe2000001ff00 */
[----:B------:R-:W-:Y:S01]  /*3040*/  STL [R1+0x440], RZ ;  /* 0x000440ff01007387 */ /* 0x000fe20000100800 */
[----:B------:R-:W-:Y:S01]  /*3050*/  UISETP.NE.AND UP0, UPT, UR7, 0x1, UPT ;  /* 0x000000010700788c */ /* 0x000fe2000bf05270 */
[----:B------:R-:W-:Y:S02]  /*3060*/  CS2R R224, SRZ ;  /* 0x0000000000e07805 */ /* 0x000fe4000001ff00 */
[----:B------:R-:W-:Y:S01]  /*3070*/  CS2R R222, SRZ ;  /* 0x0000000000de7805 */ /* 0x000fe2000001ff00 */
[----:B------:R-:W-:Y:S01]  /*3080*/  QGMMA.64x256x32.F32.E4M3.E4M3 R4, gdesc[UR16], RZ, !UPT, gsb0 ;  /* 0x03e00000100479f3 */ /* 0x000fe2000c0008ff */
[----:B------:R-:W-:Y:S01]  /*3090*/  STL [R1+0x43c], RZ ;  /* 0x00043cff01007387 */ /* 0x000fe20000100800 */
[----:B------:R-:W-:Y:S01]  /*30a0*/  UIADD3 UR16, UR16, 0x100, URZ ;  /* 0x0000010010107890 */ /* 0x000fe2000fffe03f */
[----:B------:R-:W-:Y:S01]  /*30b0*/  CS2R R220, SRZ ;  /* 0x0000000000dc7805 */ /* 0x000fe2000001ff00 */
[----:B------:R-:W-:Y:S01]  /*30c0*/  UMOV UR17, 0xc0000010 ;  /* 0xc000001000117882 */ /* 0x000fe20000000000 */
[----:B------:R-:W-:Y:S01]  /*30d0*/  STL [R1+0x438], RZ ;  /* 0x000438ff01007387 */ /* 0x000fe20000100800 */
[----:B------:R-:W-:Y:S01]  /*30e0*/  USEL UR7, URZ, 0x1, UP0 ;  /* 0x000000013f077887 */ /* 0x000fe20008000000 */
[----:B------:R-:W-:-:S02]  /*30f0*/  CS2R R218, SRZ ;  /* 0x0000000000da7805 */ /* 0x000fc4000001ff00 */
[----:B------:R-:W-:Y:S01]  /*3100*/  CS2R R216, SRZ ;  /* 0x0000000000d87805 */ /* 0x000fe2000001ff00 */
[----:B------:R-:W-:Y:S01]  /*3110*/  STL [R1+0x434], RZ ;  /* 0x000434ff01007387 */ /* 0x000fe20000100800 */
[----:B------:R-:W-:Y:S02]  /*3120*/  CS2R R214, SRZ ;  /* 0x0000000000d67805 */ /* 0x000fe4000001ff00 */
[----:B------:R-:W-:Y:S02]  /*3130*/  CS2R R212, SRZ ;  /* 0x0000000000d47805 */ /* 0x000fe4000001ff00 */
[----:B------:R-:W-:Y:S01]  /*3140*/  ISETP.NE.AND P1, PT, RZ, UR7, PT ;  /* 0x00000007ff007c0c */ /* 0x000fe2000bf25270 */
        /* <DEDUP_REMOVED lines=93> */
[----:B------:R-:W-:-:S02]  /*3720*/  WARPGROUP.DEPBAR.LE gsb0, 0x0 ;  /* 0x00008000000079c5 */ /* 0x000fc40000010000 */
[----:B--2---:R-:W-:Y:S01]  /*3730*/  IMAD.MOV.U32 R3, RZ, RZ, R129 ;  /* 0x000000ffff037224 */ /* 0x004fe200078e0081 */
[----:B------:R-:W-:Y:S01]  /*3740*/  STL [R1+0x334], RZ ;  /* 0x000334ff01007387 */ /* 0x000fe20000100800 */
[----:B------:R-:W-:Y:S02]  /*3750*/  IMAD.MOV.U32 R2, RZ, RZ, R130 ;  /* 0x000000ffff027224 */ /* 0x000fe400078e0082 */
[----:B0-----:R-:W-:Y:S01]  /*3760*/  IMAD.MOV.U32 R0, RZ, RZ, R131 ;  /* 0x000000ffff007224 */ /* 0x001fe200078e0083 */
        /* <DEDUP_REMOVED lines=23> */
[----:B------:R0:W-:Y:S04]  /*38e0*/  STL.64 [R1], R4 ;  /* 0x0000000401007387 */ /* 0x0001e80000100a00 */
[----:B------:R2:W-:Y:S04]  /*38f0*/  STL.64 [R1+0x8], R6 ;  /* 0x0000080601007387 */ /* 0x0005e80000100a00 */
[----:B------:R4:W-:Y:S04]  /*3900*/  STL.64 [R1+0x10], R8 ;  /* 0x0000100801007387 */ /* 0x0009e80000100a00 */
[----:B------:R5:W-:Y:S01]  /*3910*/  STL.64 [R1+0x18], R10 ;  /* 0x0000180a01007387 */ /* 0x000be20000100a00 */
[----:B0-----:R-:W-:-:S03]  /*3920*/  CS2R R4, SRZ ;  /* 0x0000000000047805 */ /* 0x001fc6000001ff00 */
[----:B------:R0:W-:Y:S01]  /*3930*/  STL.64 [R1+0x20], R12 ;  /* 0x0000200c01007387 */ /* 0x0001e20000100a00 */
[----:B--2---:R-:W-:-:S03]  /*3940*/  CS2R R6, SRZ ;  /* 0x0000000000067805 */ /* 0x004fc6000001ff00 */
[----:B------:R2:W-:Y:S01]  /*3950*/  STL.64 [R1+0x28], R14 ;  /* 0x0000280e01007387 */ /* 0x0005e20000100a00 */
[----:B----4-:R-:W-:-:S03]  /*3960*/  CS2R R8, SRZ ;  /* 0x0000000000087805 */ /* 0x010fc6000001ff00 */
[----:B------:R4:W-:Y:S01]  /*3970*/  STL.64 [R1+0x30], R16 ;  /* 0x0000301001007387 */ /* 0x0009e20000100a00 */
[----:B-----5:R-:W-:-:S03]  /*3980*/  CS2R R10, SRZ ;  /* 0x00000000000a7805 */ /* 0x020fc6000001ff00 */
[----:B------:R5:W-:Y:S01]  /*3990*/  STL.64 [R1+0x38], R18 ;  /* 0x0000381201007387 */ /* 0x000be20000100a00 */
[----:B0-----:R-:W-:-:S03]  /*39a0*/  CS2R R12, SRZ ;  /* 0x00000000000c7805 */ /* 0x001fc6000001ff00 */
[----:B------:R0:W-:Y:S01]  /*39b0*/  STL.64 [R1+0x40], R20 ;  /* 0x0000401401007387 */ /* 0x0001e20000100a00 */
[----:B--2---:R-:W-:-:S03]  /*39c0*/  CS2R R14, SRZ ;  /* 0x00000000000e7805 */ /* 0x004fc6000001ff00 */
[----:B------:R2:W-:Y:S01]  /*39d0*/  STL.64 [R1+0x48], R22 ;  /* 0x0000481601007387 */ /* 0x0005e20000100a00 */
[----:B----4-:R-:W-:-:S03]  /*39e0*/  CS2R R16, SRZ ;  /* 0x0000000000107805 */ /* 0x010fc6000001ff00 */
[----:B------:R-:W-:Y:S01]  /*39f0*/  STL.64 [R1+0x50], R24 ;  /* 0x0000501801007387 */ /* 0x000fe20000100a00 */
[----:B-----5:R-:W-:-:S03]  /*3a00*/  CS2R R18, SRZ ;  /* 0x0000000000127805 */ /* 0x020fc6000001ff00 */
[----:B------:R-:W-:Y:S01]  /*3a10*/  STL.64 [R1+0x58], R26 ;  /* 0x0000581a01007387 */ /* 0x000fe20000100a00 */
[----:B0-----:R-:W-:-:S03]  /*3a20*/  CS2R R20, SRZ ;  /* 0x0000000000147805 */ /* 0x001fc6000001ff00 */
[----:B------:R-:W-:Y:S01]  /*3a30*/  STL.64 [R1+0x60], R28 ;  /* 0x0000601c01007387 */ /* 0x000fe20000100a00 */
[----:B--2---:R-:W-:-:S03]  /*3a40*/  CS2R R22, SRZ ;  /* 0x0000000000167805 */ /* 0x004fc6000001ff00 */
[----:B------:R-:W-:Y:S04]  /*3a50*/  STL.64 [R1+0x68], R30 ;  /* 0x0000681e01007387 */ /* 0x000fe80000100a00 */
        /* <DEDUP_REMOVED lines=49> */
[----:B------:R0:W-:Y:S04]  /*3d70*/  STL.64 [R1+0x1f8], R130 ;  /* 0x0001f88201007387 */ /* 0x0001e80000100a00 */
[----:B------:R2:W-:Y:S04]  /*3d80*/  STL [R1+0x2d4], RZ ;  /* 0x0002d4ff01007387 */ /* 0x0005e80000100800 */
[----:B------:R2:W-:Y:S01]  /*3d90*/  STL [R1+0x2d0], RZ ;  /* 0x0002d0ff01007387 */ /* 0x0005e20000100800 */
[----:B0-----:R-:W-:-:S03]  /*3da0*/  WARPGROUP.ARRIVE ;  /* 0x00000000000079c5 */ /* 0x001fc60000000000 */
[----:B------:R2:W-:Y:S04]  /*3db0*/  STL [R1+0x2cc], RZ ;  /* 0x0002ccff01007387 */ /* 0x0005e80000100800 */
[----:B------:R2:W-:Y:S01]  /*3dc0*/  STL [R1+0x2c8], RZ ;  /* 0x0002c8ff01007387 */ /* 0x0005e20000100800 */
[----:B------:R-:W-:Y:S03]  /*3dd0*/  QGMMA.64x256x32.F32.E4M3.E4M3 R24, gdesc[UR16], RZ, !UPT, gsb0 ;  /* 0x03e00000101879f3 */ /* 0x000fe6000c0008ff */
        /* <DEDUP_REMOVED lines=50> */
[----:B------:R-:W-:-:S02]  /*4100*/  WARPGROUP.DEPBAR.LE gsb0, 0x0 ;  /* 0x00008000000079c5 */ /* 0x000fc40000010000 */
[----:B------:R-:W-:Y:S05]  /*4110*/  @!P1 BRA `(.L_x_23) ;  /* 0x0000002000f89947 */ /* 0x000fea0003800000 */
[----:B------:R-:W4:Y:S04]  /*4120*/  LDL R4, [R1] ;  /* 0x0000000001047983 */ /* 0x000f280000100800 */
[----:B------:R-:W5:Y:S04]  /*4130*/  LDL R5, [R1+0x4] ;  /* 0x0000040001057983 */ /* 0x000f680000100800 */
[----:B------:R-:W3:Y:S04]  /*4140*/  LDL R6, [R1+0x8] ;  /* 0x0000080001067983 */ /* 0x000ee80000100800 */
[----:B------:R-:W2:Y:S04]  /*4150*/  LDL R7, [R1+0xc] ;  /* 0x00000c0001077983 */ /* 0x000ea80000100800 */
        /* <DEDUP_REMOVED lines=100> */
[----:B------:R0:W-:Y:S04]  /*47a0*/  STL [R1+0x4c4], R131 ;  /* 0x0004c48301007387 */ /* 0x0001e80000100800 */
[----:B0-----:R-:W2:Y:S04]  /*47b0*/  LDL R131, [R1+0x1a0] ;  /* 0x0001a00001837983 */ /* 0x001ea80000100800 */
        /* <DEDUP_REMOVED lines=39> */
[----:B0-----:R-:W2:Y:S01]  /*4a30*/  LDL R151, [R1+0x1f0] ;  /* 0x0001f00001977983 */ /* 0x001ea20000100800 */
[----:B------:R-:W-:-:S01]  /*4a40*/  FADD R3, RZ, R3 ;  /* 0x00000003ff037221 */ /* 0x000fc20000000000 */
[----:B------:R-:W-:Y:S01]  /*4a50*/  FADD R2, RZ, R2 ;  /* 0x00000002ff027221 */ /* 0x000fe20000000000 */
[----:B----4-:R-:W-:-:S01]  /*4a60*/  FADD R4, RZ, R4 ;  /* 0x00000004ff047221 */ /* 0x010fc20000000000 */
[----:B-----5:R-:W-:Y:S01]  /*4a70*/  FADD R5, RZ, R5 ;  /* 0x00000005ff057221 */ /* 0x020fe20000000000 */
[----:B---3--:R-:W-:-:S01]  /*4a80*/  FADD R6, RZ, R6 ;  /* 0x00000006ff067221 */ /* 0x008fc20000000000 */
[----:B--2---:R-:W-:Y:S01]  /*4a90*/  FADD R7, RZ, R7 ;  /* 0x00000007ff077221 */ /* 0x004fe20000000000 */
[----:B------:R-:W-:-:S01]  /*4aa0*/  FADD R8, RZ, R8 ;  /* 0x00000008ff087221 */ /* 0x000fc20000000000 */
[----:B------:R-:W-:Y:S01]  /*4ab0*/  FADD R9, RZ, R9 ;  /* 0x00000009ff097221 */ /* 0x000fe20000000000 */
        /* <DEDUP_REMOVED lines=13> */
[----:B------:R-:W2:Y:S01]  /*4b90*/  LDL.LU R131, [R1+0x4c4] ;  /* 0x0004c40001837983 */ /* 0x000ea20000300800 */
        /* <DEDUP_REMOVED lines=13> */
[----:B------:R-:W3:Y:S01]  /*4c70*/  LDL.LU R132, [R1+0x4c0] ;  /* 0x0004c00001847983 */ /* 0x000ee20000300800 */
        /* <DEDUP_REMOVED lines=16> */
[----:B------:R0:W-:Y:S01]  /*4d80*/  STL [R1+0x200], R133 ;  /* 0x0002008501007387 */ /* 0x0001e20000100800 */
        /* <DEDUP_REMOVED lines=9> */
[----:B0-----:R-:W4:Y:S01]  /*4e20*/  LDL.LU R133, [R1+0x4bc] ;  /* 0x0004bc0001857983 */ /* 0x001f220000300800 */
[----:B------:R-:W-:-:S01]  /*4e30*/  FADD R185, RZ, R185 ;  /* 0x000000b9ffb97221 */ /* 0x000fc20000000000 */
[----:B------:R-:W-:Y:S01]  /*4e40*/  FADD R186, RZ, R186 ;  /* 0x000000baffba7221 */ /* 0x000fe20000000000 */
[----:B------:R-:W-:-:S01]  /*4e50*/  FADD R187, RZ, R187 ;  /* 0x000000bbffbb7221 */ /* 0x000fc20000000000 */
        /* <DEDUP_REMOVED lines=10> */
[----:B0-----:R-:W5:Y:S01]  /*4f00*/  LDL.LU R134, [R1+0x4b8] ;  /* 0x0004b80001867983 */ /* 0x001f620000300800 */
        /* <DEDUP_REMOVED lines=51> */
[----:B0-----:R-:W5:Y:S04]  /*5240*/  LDL.LU R138, [R1+0x4a8] ;  /* 0x0004a800018a7983 */ /* 0x001f680000300800 */
[----:B------:R0:W-:Y:S01]  /*5250*/  STL [R1+0x218], R139 ;  /* 0x0002188b01007387 */ /* 0x0001e20000100800 */
[----:B------:R-:W-:-:S03]  /*5260*/  FADD R140, RZ, R140 ;  /* 0x0000008cff8c7221 */ /* 0x000fc60000000000 */
        /* <DEDUP_REMOVED lines=34> */
[----:B------:R0:W-:Y:S04]  /*5490*/  STL [R1+0x248], R151 ;  /* 0x0002489701007387 */ /* 0x0001e80000100800 */
[----:B0-----:R-:W5:Y:S04]  /*54a0*/  LDL.LU R151, [R1+0x474] ;  /* 0x0004740001977983 */ /* 0x001f680000300800 */
[----:B------:R0:W-:Y:S04]  /*54b0*/  STL [R1+0x24c], R3 ;  /* 0x00024c0301007387 */ /* 0x0001e80000100800 */
[----:B------:R1:W-:Y:S01]  /*54c0*/  STL [R1+0x250], R2 ;  /* 0x0002500201007387 */ /* 0x0003e20000100800 */
[----:B0-----:R-:W-:-:S01]  /*54d0*/  FADD R3, RZ, R0 ;  /* 0x00000000ff037221 */ /* 0x001fc20000000000 */
[----:B------:R-:W-:Y:S01]  /*54e0*/  FADD R0, RZ, R25 ;  /* 0x00000019ff007221 */ /* 0x000fe20000000000 */
[----:B-1----:R-:W-:-:S03]  /*54f0*/  FADD R2, RZ, R24 ;  /* 0x00000018ff027221 */ /* 0x002fc60000000000 */
[----:B------:R0:W-:Y:S04]  /*5500*/  STL [R1+0x254], R3 ;  /* 0x0002540301007387 */ /* 0x0001e80000100800 */
[----:B------:R1:W-:Y:S04]  /*5510*/  STL [R1+0x258], R2 ;  /* 0x0002580201007387 */ /* 0x0003e80000100800 */
[----:B------:R2:W-:Y:S01]  /*5520*/  STL [R1+0x25c], R0 ;  /* 0x00025c0001007387 */ /* 0x0005e20000100800 */
[----:B0-----:R-:W-:-:S01]  /*5530*/  FADD R3, RZ, R26 ;  /* 0x0000001aff037221 */ /* 0x001fc20000000000 */
[----:B-1----:R-:W-:-:S04]  /*5540*/  FADD R2, RZ, R27 ;  /* 0x0000001bff027221 */ /* 0x002fc80000000000 */
[----:B------:R0:W-:Y:S01]  /*5550*/  STL [R1+0x260], R3 ;  /* 0x0002600301007387 */ /* 0x0001e20000100800 */
[----:B--2---:R-:W-:-:S03]  /*5560*/  FADD R0, RZ, R28 ;  /* 0x0000001cff007221 */ /* 0x004fc60000000000 */
        /* <DEDUP_REMOVED lines=207> */
[----:B---3--:R-:W-:-:S04]  /*6260*/  FADD R2, RZ, R132 ;  /* 0x00000084ff027221 */ /* 0x008fc80000000000 */
[----:B------:R5:W-:Y:S01]  /*6270*/  STL [R1+0x404], R3 ;  /* 0x0004040301007387 */ /* 0x000be20000100800 */
[----:B----4-:R-:W-:-:S03]  /*6280*/  FADD R0, RZ, R133 ;  /* 0x00000085ff007221 */ /* 0x010fc60000000000 */
[----:B------:R0:W-:Y:S04]  /*6290*/  STL [R1+0x408], R2 ;  /* 0x0004080201007387 */ /* 0x0001e80000100800 */
[----:B------:R1:W-:Y:S01]  /*62a0*/  STL [R1+0x40c], R0 ;  /* 0x00040c0001007387 */ /* 0x0003e20000100800 */
[----:B-----5:R-:W-:-:S01]  /*62b0*/  FADD R3, RZ, R134 ;  /* 0x00000086ff037221 */ /* 0x020fc20000000000 */
[----:B0-----:R-:W-:-:S04]  /*62c0*/  FADD R2, RZ, R135 ;  /* 0x00000087ff027221 */ /* 0x001fc80000000000 */
[----:B------:R0:W-:Y:S01]  /*62d0*/  STL [R1+0x410], R3 ;  /* 0x0004100301007387 */ /* 0x0001e20000100800 */
[----:B-1----:R-:W-:-:S03]  /*62e0*/  FADD R0, RZ, R136 ;  /* 0x00000088ff007221 */ /* 0x002fc60000000000 */
        /* <DEDUP_REMOVED lines=32> */
[----:B------:R-:W-:-:S05]  /*64f0*/  UMOV UR6, URZ ;  /* 0x0000003f00067c82 */ /* 0x000fca0008000000 */
.L_x_23:
[----:B------:R-:W-:-:S04]  /*6500*/  UIADD3 UR14, UR5, 0x1, URZ ;  /* 0x00000001050e7890 */ /* 0x000fc8000fffe03f */
[----:B------:R-:W-:-:S04]  /*6510*/  UISETP.NE.AND UP0, UPT, UR14, 0xe, UPT ;  /* 0x0000000e0e00788c */ /* 0x000fc8000bf05270 */
[----:B------:R-:W-:Y:S02]  /*6520*/  USEL UR8, URZ, 0x1, UP0 ;  /* 0x000000013f087887 */ /* 0x000fe40008000000 */
[----:B------:R-:W-:Y:S02]  /*6530*/  USEL UR14, UR14, URZ, UP0 ;  /* 0x0000003f0e0e7287 */ /* 0x000fe40008000000 */
[----:B------:R-:W-:-:S06]  /*6540*/  ULOP3.LUT UR8, UR4, UR8, URZ, 0x3c, !UPT ;  /* 0x0000000804087292 */ /* 0x000fcc000f8e3c3f */
[----:B0-----:R-:W-:Y:S01]  /*6550*/  IMAD.U32 R0, RZ, RZ, UR8 ;  /* 0x00000008ff007e24 */ /* 0x001fe2000f8e00ff */
[----:B------:R-:W-:-:S06]  /*6560*/  UMOV UR8, 0x1 ;  /* 0x0000000100087882 */ /* 0x000fcc0000000000 */
.L_x_18:
[----:B------:R-:W-:-:S04]  /*6570*/  UISETP.LT.AND UP0, UPT, UR9, 0x1, UPT ;  /* 0x000000010900788c */ /* 0x000fc8000bf01270 */
[----:B------:R-:W-:-:S04]  /*6580*/  USEL UR15, UR9, 0x1, UP0 ;  /* 0x00000001090f7887 */ /* 0x000fc80008000000 */
[----:B------:R-:W-:-:S04]  /*6590*/  UIADD3 UR15, UR9, -UR15, URZ ;  /* 0x8000000f090f7290 */ /* 0x000fc8000fffe03f */
[----:B------:R-:W-:-:S06]  /*65a0*/  UISETP.GE.AND UP0, UPT, UR15, 0x1, UPT ;  /* 0x000000010f00788c */ /* 0x000fcc000bf06270 */
[----:B------:R-:W-:-:S13]  /*65b0*/  PLOP3.LUT P1, PT, PT, PT, UP0, 0x80, 0x0 ;  /* 0x000000000000781c */ /* 0x000fda0003f2f008 */
[----:B------:R-:W-:Y:S05]  /*65c0*/  @!P1 BRA `(.L_x_24) ;  /* 0x0000004c00a49947 */ /* 0x000fea0003800000 */
[----:B------:R-:W-:Y:S01]  /*65d0*/  IMAD.U32 R2, RZ, RZ, UR15 ;  /* 0x0000000fff027e24 */ /* 0x000fe2000f8e00ff */
[----:B------:R-:W-:Y:S01]  /*65e0*/  UMOV UR25, UR5 ;  /* 0x0000000500197c82 */ /* 0x000fe20008000000 */
[----:B------:R-:W-:-:S05]  /*65f0*/  ULDC UR26, c[0x0][0x50c] ;  /* 0x00014300001a7ab9 */ /* 0x000fca0000000800 */
.L_x_32:
[----:B------:R-:W-:-:S06]  /*6600*/  UISETP.NE.AND UP0, UPT, UR24, 0x3, UPT ;  /* 0x000000031800788c */ /* 0x000fcc000bf05270 */
[----:B------:R-:W-:-:S13]  /*6610*/  PLOP3.LUT P2, PT, PT, PT, UP0, 0x80, 0x0 ;  /* 0x000000000000781c */ /* 0x000fda0003f4f008 */
[----:B0-----:R-:W-:Y:S05]  /*6620*/  @!P2 BRA `(.L_x_25) ;  /* 0x000000000004a947 */ /* 0x001fea0003800000 */
[----:B------:R-:W-:Y:S01]  /*6630*/  BPT.TRAP 0x1 ;  /* 0x000000040000795c */ /* 0x000fe20000300000 */
.L_x_25:
[----:B------:R-:W0:Y:S01]  /*6640*/  S2UR UR15, SR_CgaCtaId ;  /* 0x00000000000f79c3 */ /* 0x000e220000008800 */
[----:B------:R-:W-:Y:S01]  /*6650*/  UMOV UR11, 0x400 ;  /* 0x00000400000b7882 */ /* 0x000fe20000000000 */
[----:B------:R-:W-:Y:S01]  /*6660*/  SHF.L.U32 R3, R0, 0x1f, RZ ;  /* 0x0000001f00037819 */ /* 0x000fe200000006ff */
[----:B0-----:R-:W-:-:S04]  /*6670*/  ULEA UR11, UR15, UR11, 0x18 ;  /* 0x0000000b0f0b7291 */ /* 0x001fc8000f8ec03f */
[----:B------:R-:W-:-:S09]  /*6680*/  ULEA UR15, UR14, UR11, 0x3 ;  /* 0x0000000b0e0f7291 */ /* 0x000fd2000f8e183f */
[----:B------:R0:W4:Y:S01]  /*6690*/  SYNCS.PHASECHK.TRANS64.TRYWAIT P1, [UR15], R3 ;  /* 0x00000003ff0075a7 */ /* 0x000122000802014f */
[----:B------:R-:W-:Y:S05]  /*66a0*/  @!P2 BRA `(.L_x_26) ;  /* 0x000000000004a947 */ /* 0x000fea0003800000 */
[----:B------:R-:W-:Y:S01]  /*66b0*/  BPT.TRAP 0x1 ;  /* 0x000000040000795c */ /* 0x000fe20000300000 */
.L_x_26:
[----:B----4-:R-:W-:Y:S05]  /*66c0*/  @P1 BRA `(.L_x_27) ;  /* 0x0000000000081947 */ /* 0x010fea0003800000 */
[----:B------:R-:W4:Y:S02]  /*66d0*/  SYNCS.PHASECHK.TRANS64.TRYWAIT P1, [UR15], R3 ;  /* 0x00000003ff0075a7 */ /* 0x000f24000802014f */
[----:B----4-:R-:W-:Y:S05]  /*66e0*/  @!P1 BRA `(.L_x_28) ;  /* 0x000001d400549947 */ /* 0x010fea0003800000 */
.L_x_27:
        /* <DEDUP_REMOVED lines=64> */
[----:B----4-:R-:W4:Y:S04]  /*6af0*/  LDL.LU.64 R108, [R1] ;  /* 0x00000000016c7983 */ /* 0x010f280000300a00 */
[----:B------:R-:W4:Y:S04]  /*6b00*/  LDL.LU.64 R110, [R1+0x8] ;  /* 0x00000800016e7983 */ /* 0x000f280000300a00 */
        /* <DEDUP_REMOVED lines=61> */
[----:B------:R-:W4:Y:S01]  /*6ee0*/  LDL.LU.64 R234, [R1+0x1f8] ;  /* 0x0001f80001ea7983 */ /* 0x000f220000300a00 */
[----:B------:R-:W-:-:S02]  /*6ef0*/  UIADD3 UR15, UR11, 0x1c200, URZ ;  /* 0x0001c2000b0f7890 */ /* 0x000fc4000fffe03f */
[----:B------:R-:W-:Y:S02]  /*6f00*/  UISETP.NE.AND UP0, UPT, UR7, URZ, UPT ;  /* 0x0000003f0700728c */ /* 0x000fe4000bf05270 */
[----:B------:R-:W-:Y:S02]  /*6f10*/  USHF.R.U32.HI UR15, URZ, 0x4, UR15 ;  /* 0x000000043f0f7899 */ /* 0x000fe4000801160f */
[----:B------:R-:W-:Y:S02]  /*6f20*/  USEL UR8, UR8, URZ, !UP0 ;  /* 0x0000003f08087287 */ /* 0x000fe4000c000000 */
[----:B------:R-:W-:Y:S02]  /*6f30*/  ULOP3.LUT UR15, UR15, 0x3fff, URZ, 0xc0, !UPT ;  /* 0x00003fff0f0f7892 */ /* 0x000fe4000f8ec03f */
[----:B------:R-:W-:Y:S02]  /*6f40*/  ULOP3.LUT UR16, UR12, 0x10000, URZ, 0xfc, !UPT ;  /* 0x000100000c107892 */ /* 0x000fe4000f8efc3f */
[----:B------:R-:W-:-:S02]  /*6f50*/  ULOP3.LUT UR15, UR15, 0x10000, URZ, 0xfc, !UPT ;  /* 0x000100000f0f7892 */ /* 0x000fc4000f8efc3f */
[----:B------:R-:W-:Y:S02]  /*6f60*/  UISETP.NE.U32.AND UP0, UPT, UR8, URZ, UPT ;  /* 0x0000003f0800728c */ /* 0x000fe4000bf05070 */
[----:B------:R-:W-:Y:S02]  /*6f70*/  ULEA UR16, UR14, UR16, 0x9 ;  /* 0x000000100e107291 */ /* 0x000fe4000f8e483f */
[----:B------:R-:W-:Y:S01]  /*6f80*/  ULEA UR18, UR14, UR15, 0x9 ;  /* 0x0000000f0e127291 */ /* 0x000fe2000f8e483f */
[----:B------:R-:W-:Y:S01]  /*6f90*/  UMOV UR17, 0xc0000010 ;  /* 0xc000001000117882 */ /* 0x000fe20000000000 */
[----:B------:R-:W-:Y:S01]  /*6fa0*/  UMOV UR19, 0xc0000010 ;  /* 0xc000001000137882 */ /* 0x000fe20000000000 */
[----:B----4-:R-:W-:-:S06]  /*6fb0*/  WARPGROUP.ARRIVE ;  /* 0x00000000000079c5 */ /* 0x010fcc0000000000 */
[----:B------:R-:W-:Y:S03]  /*6fc0*/  QGMMA.64x256x32.F32.E4M3.E4M3 R108, gdesc[UR16], R108, UP0, gsb0 ;  /* 0x03e00000106c79f3 */ /* 0x000fe6000b80086c */
[----:B------:R-:W-:Y:S02]  /*6fd0*/  WARPGROUP.DEPBAR.LE gsb0, 0x0 ;  /* 0x00008000000079c5 */ /* 0x000fe40000010000 */
[----:B------:R-:W-:Y:S01]  /*6fe0*/  STL.64 [R1], R108 ;  /* 0x0000006c01007387 */ /* 0x000fe20000100a00 */
[----:B0-----:R-:W-:-:S03]  /*6ff0*/  IMAD.MOV.U32 R3, RZ, RZ, R108 ;  /* 0x000000ffff037224 */ /* 0x001fc600078e006c */
        /* <DEDUP_REMOVED lines=63> */
[----:B0-----:R0:W5:Y:S04]  /*73f0*/  LDL.LU.64 R234, [R1+0x670] ;  /* 0x0006700001ea7983 */ /* 0x0011680000300a00 */
[----:B------:R0:W5:Y:S04]  /*7400*/  LDL.LU.64 R232, [R1+0x668] ;  /* 0x0006680001e87983 */ /* 0x0001680000300a00 */
        /* <DEDUP_REMOVED lines=62> */
[----:B------:R-:W-:Y:S01]  /*77f0*/  UIADD3 UR16, UR16, 0x100, URZ ;  /* 0x0000010010107890 */ /* 0x000fe2000fffe03f */
[----:B------:R-:W-:Y:S01]  /*7800*/  UMOV UR17, 0xc0000010 ;  /* 0xc000001000117882 */ /* 0x000fe20000000000 */
[----:B------:R-:W-:Y:S01]  /*7810*/  UIADD3 UR6, UR6, 0x1, URZ ;  /* 0x0000000106067890 */ /* 0x000fe2000fffe03f */
[----:B----4-:R-:W-:-:S06]  /*7820*/  WARPGROUP.ARRIVE ;  /* 0x00000000000079c5 */ /* 0x010fcc0000000000 */
[----:B------:R-:W-:Y:S01]  /*7830*/  QGMMA.64x256x32.F32.E4M3.E4M3 R24, gdesc[UR16], R24, UP0, gsb0 ;  /* 0x03e00000101879f3 */ /* 0x000fe2000b800818 */
[----:B------:R-:W-:-:S04]  /*7840*/  UISETP.NE.AND UP0, UPT, UR6, UR26, UPT ;  /* 0x0000001a0600728c */ /* 0x000fc8000bf05270 */
[----:B------:R-:W-:-:S06]  /*7850*/  USEL UR7, URZ, 0x1, UP0 ;  /* 0x000000013f077887 */ /* 0x000fcc0008000000 */
[----:B------:R-:W-:Y:S01]  /*7860*/  ISETP.NE.AND P1, PT, RZ, UR7, PT ;  /* 0x00000007ff007c0c */ /* 0x000fe2000bf25270 */
[----:B------:R-:W-:-:S12]  /*7870*/  WARPGROUP.DEPBAR.LE gsb0, 0x0 ;  /* 0x00008000000079c5 */ /* 0x000fd80000010000 */
[----:B0-----:R-:W-:Y:S05]  /*7880*/  @!P1 BRA `(.L_x_29) ;  /* 0x00000038008c9947 */ /* 0x001fea0003800000 */
[----:B------:R0:W-:Y:S04]  /*7890*/  STL [R1+0x65c], R31 ;  /* 0x00065c1f01007387 */ /* 0x0001e80000100800 */
[----:B------:R4:W-:Y:S01]  /*78a0*/  STL [R1+0x658], R32 ;  /* 0x0006582001007387 */ /* 0x0009e20000100800 */
[----:B0-----:R-:W-:-:S03]  /*78b0*/  IMAD.MOV.U32 R31, RZ, RZ, R3 ;  /* 0x000000ffff1f7224 */ /* 0x001fc600078e0003 */
[----:B----4-:R-:W4:Y:S04]  /*78c0*/  LDL R32, [R1+0x4] ;  /* 0x0000040001207983 */ /* 0x010f280000100800 */
[----:B------:R0:W-:Y:S04]  /*78d0*/  STL [R1+0x654], R33 ;  /* 0x0006542101007387 */ /* 0x0001e80000100800 */
[----:B0-----:R-:W2:Y:S04]  /*78e0*/  LDL R33, [R1+0x8] ;  /* 0x0000080001217983 */ /* 0x001ea80000100800 */
[----:B------:R0:W-:Y:S04]  /*78f0*/  STL [R1+0x650], R34 ;  /* 0x0006502201007387 */ /* 0x0001e80000100800 */
[----:B0-----:R-:W3:Y:S04]  /*7900*/  LDL R34, [R1+0xc] ;  /* 0x00000c0001227983 */ /* 0x001ee80000100800 */
        /* <DEDUP_REMOVED lines=175> */
[----:B0-----:R-:W3:Y:S04]  /*8400*/  LDL.LU R122, [R1+0x200] ;  /* 0x00020000017a7983 */ /* 0x001ee80000300800 */
        /* <DEDUP_REMOVED lines=14> */
[----:B------:R-:W3:Y:S04]  /*84f0*/  LDL.LU R3, [R1+0x234] ;  /* 0x0002340001037983 */ /* 0x000ee80000300800 */
        /* <DEDUP_REMOVED lines=46> */
[----:B-----5:R0:W-:Y:S04]  /*87e0*/  STL [R1+0x474], R0 ;  /* 0x0004740001007387 */ /* 0x0201e80000100800 */
[----:B0-----:R-:W3:Y:S01]  /*87f0*/  LDL R0, [R1+0x168] ;  /* 0x0001680001007983 */ /* 0x001ee20000100800 */
[----:B------:R-:W-:-:S01]  /*8800*/  FADD R4, R31, R4 ;  /* 0x000000041f047221 */ /* 0x000fc20000000000 */
[----:B----4-:R-:W-:Y:S01]  /*8810*/  FADD R5, R32, R5 ;  /* 0x0000000520057221 */ /* 0x010fe20000000000 */
[----:B--2---:R-:W-:-:S01]  /*8820*/  FADD R6, R33, R6 ;  /* 0x0000000621067221 */ /* 0x004fc20000000000 */
[----:B------:R-:W2:Y:S01]  /*8830*/  LDL.LU R31, [R1+0x65c] ;  /* 0x00065c00011f7983 */ /* 0x000ea20000300800 */
[----:B---3--:R-:W-:-:S01]  /*8840*/  FADD R7, R34, R7 ;  /* 0x0000000722077221 */ /* 0x008fc20000000000 */
[----:B------:R-:W-:-:S02]  /*8850*/  FADD R8, R35, R8 ;  /* 0x0000000823087221 */ /* 0x000fc40000000000 */
[----:B------:R-:W3:Y:S01]  /*8860*/  LDL.LU R32, [R1+0x658] ;  /* 0x0006580001207983 */ /* 0x000ee20000300800 */
[----:B------:R-:W-:-:S03]  /*8870*/  FADD R9, R36, R9 ;  /* 0x0000000924097221 */ /* 0x000fc60000000000 */
[----:B------:R-:W4:Y:S01]  /*8880*/  LDL.LU R33, [R1+0x654] ;  /* 0x0006540001217983 */ /* 0x000f220000300800 */
        /* <DEDUP_REMOVED lines=160> */
[----:B------:R-:W-:-:S01]  /*9290*/  FADD R218, R117, R218 ;  /* 0x000000da75da7221 */ /* 0x000fc20000000000 */
[----:B------:R-:W-:Y:S02]  /*92a0*/  FADD R122, R124, R122 ;  /* 0x0000007a7c7a7221 */ /* 0x000fe40000000000 */
[----:B------:R-:W4:Y:S01]  /*92b0*/  LDL.LU R114, [R1+0x510] ;  /* 0x0005100001727983 */ /* 0x000f220000300800 */
[----:B------:R-:W-:-:S03]  /*92c0*/  FADD R219, R118, R219 ;  /* 0x000000db76db7221 */ /* 0x000fc60000000000 */
[----:B------:R-:W4:Y:S01]  /*92d0*/  LDL.LU R115, [R1+0x50c] ;  /* 0x00050c0001737983 */ /* 0x000f220000300800 */
[----:B------:R-:W-:-:S03]  /*92e0*/  FADD R220, R119, R220 ;  /* 0x000000dc77dc7221 */ /* 0x000fc60000000000 */
[----:B------:R-:W4:Y:S01]  /*92f0*/  LDL.LU R116, [R1+0x508] ;  /* 0x0005080001747983 */ /* 0x000f220000300800 */
[----:B------:R-:W-:-:S03]  /*9300*/  FADD R221, R120, R221 ;  /* 0x000000dd78dd7221 */ /* 0x000fc60000000000 */
[----:B------:R-:W4:Y:S04]  /*9310*/  LDL.LU R117, [R1+0x504] ;  /* 0x0005040001757983 */ /* 0x000f280000300800 */
[----:B------:R-:W4:Y:S04]  /*9320*/  LDL.LU R118, [R1+0x500] ;  /* 0x0005000001767983 */ /* 0x000f280000300800 */
[----:B------:R-:W4:Y:S04]  /*9330*/  LDL.LU R119, [R1+0x4fc] ;  /* 0x0004fc0001777983 */ /* 0x000f280000300800 */
[----:B------:R-:W4:Y:S01]  /*9340*/  LDL.LU R120, [R1+0x4f8] ;  /* 0x0004f80001787983 */ /* 0x000f220000300800 */
[----:B------:R-:W-:-:S01]  /*9350*/  FADD R237, R126, R237 ;  /* 0x000000ed7eed7221 */ /* 0x000fc20000000000 */
[----:B------:R-:W-:Y:S01]  /*9360*/  FADD R236, R128, R236 ;  /* 0x000000ec80ec7221 */ /* 0x000fe20000000000 */
[----:B------:R-:W-:-:S01]  /*9370*/  FADD R225, R150, R225 ;  /* 0x000000e196e17221 */ /* 0x000fc20000000000 */
[----:B------:R0:W-:Y:S01]  /*9380*/  STL [R1+0x200], R122 ;  /* 0x0002007a01007387 */ /* 0x0001e20000100800 */
[----:B------:R-:W-:-:S01]  /*9390*/  FADD R228, R146, R228 ;  /* 0x000000e492e47221 */ /* 0x000fc20000000000 */
[----:B------:R-:W-:Y:S01]  /*93a0*/  FADD R230, R143, R230 ;  /* 0x000000e68fe67221 */ /* 0x000fe20000000000 */
[----:B------:R-:W-:-:S01]  /*93b0*/  FADD R231, R141, R231 ;  /* 0x000000e78de77221 */ /* 0x000fc20000000000 */
[----:B------:R-:W-:Y:S01]  /*93c0*/  FADD R223, R2, R223 ;  /* 0x000000df02df7221 */ /* 0x000fe20000000000 */
[----:B------:R-:W-:-:S01]  /*93d0*/  FADD R222, R0, R222 ;  /* 0x000000de00de7221 */ /* 0x000fc20000000000 */
[----:B------:R-:W-:Y:S01]  /*93e0*/  FADD R224, R151, R224 ;  /* 0x000000e097e07221 */ /* 0x000fe20000000000 */
[----:B------:R-:W-:-:S01]  /*93f0*/  FADD R226, R149, R226 ;  /* 0x000000e295e27221 */ /* 0x000fc20000000000 */
[----:B------:R-:W-:Y:S01]  /*9400*/  FADD R227, R147, R227 ;  /* 0x000000e393e37221 */ /* 0x000fe20000000000 */
[----:B------:R-:W-:-:S01]  /*9410*/  FADD R229, R145, R229 ;  /* 0x000000e591e57221 */ /* 0x000fc20000000000 */
[----:B0-----:R-:W2:Y:S01]  /*9420*/  LDL.LU R122, [R1+0x204] ;  /* 0x00020400017a7983 */ /* 0x001ea20000300800 */
[----:B------:R-:W-:-:S01]  /*9430*/  FADD R232, R136, R232 ;  /* 0x000000e888e87221 */ /* 0x000fc20000000000 */
[----:B------:R-:W-:Y:S01]  /*9440*/  FADD R233, R134, R233 ;  /* 0x000000e986e97221 */ /* 0x000fe20000000000 */
[----:B------:R-:W-:-:S01]  /*9450*/  FADD R234, R132, R234 ;  /* 0x000000ea84ea7221 */ /* 0x000fc20000000000 */
[----:B------:R-:W3:Y:S01]  /*9460*/  LDL.LU R124, [R1+0x208] ;  /* 0x00020800017c7983 */ /* 0x000ee20000300800 */
[----:B------:R-:W-:-:S03]  /*9470*/  FADD R235, R130, R235 ;  /* 0x000000eb82eb7221 */ /* 0x000fc60000000000 */
[----:B------:R-:W4:Y:S04]  /*9480*/  LDL.LU R126, [R1+0x20c] ;  /* 0x00020c00017e7983 */ /* 0x000f280000300800 */
[----:B------:R-:W4:Y:S04]  /*9490*/  LDL.LU R128, [R1+0x210] ;  /* 0x0002100001807983 */ /* 0x000f280000300800 */
[----:B------:R-:W4:Y:S04]  /*94a0*/  LDL.LU R150, [R1+0x214] ;  /* 0x0002140001967983 */ /* 0x000f280000300800 */
[----:B------:R-:W4:Y:S04]  /*94b0*/  LDL.LU R146, [R1+0x218] ;  /* 0x0002180001927983 */ /* 0x000f280000300800 */
[----:B------:R-:W4:Y:S04]  /*94c0*/  LDL.LU R143, [R1+0x21c] ;  /* 0x00021c00018f7983 */ /* 0x000f280000300800 */
[----:B------:R-:W4:Y:S04]  /*94d0*/  LDL.LU R141, [R1+0x220] ;  /* 0x00022000018d7983 */ /* 0x000f280000300800 */
[----:B------:R-:W4:Y:S04]  /*94e0*/  LDL.LU R2, [R1+0x224] ;  /* 0x0002240001027983 */ /* 0x000f280000300800 */
[----:B------:R-:W4:Y:S04]  /*94f0*/  LDL.LU R0, [R1+0x228] ;  /* 0x0002280001007983 */ /* 0x000f280000300800 */
[----:B------:R-:W4:Y:S04]  /*9500*/  LDL R130, [R1+0x1e0] ;  /* 0x0001e00001827983 */ /* 0x000f280000100800 */
[----:B------:R-:W4:Y:S04]  /*9510*/  LDL R132, [R1+0x1e4] ;  /* 0x0001e40001847983 */ /* 0x000f280000100800 */
[----:B------:R-:W4:Y:S04]  /*9520*/  LDL R134, [R1+0x1e8] ;  /* 0x0001e80001867983 */ /* 0x000f280000100800 */
[----:B------:R-:W4:Y:S04]  /*9530*/  LDL R136, [R1+0x1ec] ;  /* 0x0001ec0001887983 */ /* 0x000f280000100800 */
[----:B------:R-:W4:Y:S04]  /*9540*/  LDL R151, [R1+0x1f0] ;  /* 0x0001f00001977983 */ /* 0x000f280000100800 */
[----:B------:R-:W4:Y:S04]  /*9550*/  LDL R149, [R1+0x1f4] ;  /* 0x0001f40001957983 */ /* 0x000f280000100800 */
[----:B------:R-:W4:Y:S04]  /*9560*/  LDL R147, [R1+0x1f8] ;  /* 0x0001f80001937983 */ /* 0x000f280000100800 */
[----:B------:R-:W4:Y:S01]  /*9570*/  LDL R145, [R1+0x1fc] ;  /* 0x0001fc0001917983 */ /* 0x000f220000100800 */
[----:B------:R-:W-:-:S01]  /*9580*/  FADD R137, R138, R137 ;  /* 0x000000898a897221 */ /* 0x000fc20000000000 */
[----:B------:R-:W-:Y:S01]  /*9590*/  FADD R133, R135, R133 ;  /* 0x0000008587857221 */ /* 0x000fe20000000000 */
[----:B------:R-:W-:-:S01]  /*95a0*/  FADD R3, R131, R3 ;  /* 0x0000000383037221 */ /* 0x000fc20000000000 */
[----:B--2---:R-:W-:-:S02]  /*95b0*/  FADD R122, R121, R122 ;  /* 0x0000007a797a7221 */ /* 0x004fc40000000000 */
[----:B------:R-:W2:Y:S01]  /*95c0*/  LDL.LU R121, [R1+0x4f4] ;  /* 0x0004f40001797983 */ /* 0x000ea20000300800 */
[----:B---3--:R-:W-:-:S03]  /*95d0*/  FADD R124, R123, R124 ;  /* 0x0000007c7b7c7221 */ /* 0x008fc60000000000 */
[----:B------:R0:W-:Y:S01]  /*95e0*/  STL [R1+0x204], R122 ;  /* 0x0002047a01007387 */ /* 0x0001e20000100800 */
[----:B----4-:R-:W-:-:S01]  /*95f0*/  FADD R126, R125, R126 ;  /* 0x0000007e7d7e7221 */ /* 0x010fc20000000000 */
[----:B------:R-:W-:Y:S02]  /*9600*/  FADD R128, R127, R128 ;  /* 0x000000807f807221 */ /* 0x000fe40000000000 */
[----:B0-----:R-:W3:Y:S04]  /*9610*/  LDL.LU R122, [R1+0x4f0] ;  /* 0x0004f000017a7983 */ /* 0x001ee80000300800 */
[----:B------:R-:W4:Y:S04]  /*9620*/  LDL.LU R123, [R1+0x4ec] ;  /* 0x0004ec00017b7983 */ /* 0x000f280000300800 */
[----:B------:R0:W-:Y:S01]  /*9630*/  STL [R1+0x208], R124 ;  /* 0x0002087c01007387 */ /* 0x0001e20000100800 */
[----:B------:R-:W-:-:S01]  /*9640*/  FADD R150, R129, R150 ;  /* 0x0000009681967221 */ /* 0x000fc20000000000 */
[----:B------:R-:W-:Y:S01]  /*9650*/  FADD R146, R148, R146 ;  /* 0x0000009294927221 */ /* 0x000fe20000000000 */
[----:B------:R-:W-:-:S01]  /*9660*/  FADD R143, R144, R143 ;  /* 0x0000008f908f7221 */ /* 0x000fc20000000000 */
[----:B------:R-:W-:Y:S01]  /*9670*/  FADD R141, R142, R141 ;  /* 0x0000008d8e8d7221 */ /* 0x000fe20000000000 */
[----:B0-----:R-:W4:Y:S04]  /*9680*/  LDL.LU R124, [R1+0x4e8] ;  /* 0x0004e800017c7983 */ /* 0x001f280000300800 */
[----:B------:R-:W4:Y:S04]  /*9690*/  LDL.LU R125, [R1+0x4e4] ;  /* 0x0004e400017d7983 */ /* 0x000f280000300800 */
[----:B------:R0:W-:Y:S01]  /*96a0*/  STL [R1+0x20c], R126 ;  /* 0x00020c7e01007387 */ /* 0x0001e20000100800 */
[----:B------:R-:W-:-:S01]  /*96b0*/  FADD R2, R140, R2 ;  /* 0x000000028c027221 */ /* 0x000fc20000000000 */
[----:B------:R-:W-:-:S02]  /*96c0*/  FADD R0, R139, R0 ;  /* 0x000000008b007221 */ /* 0x000fc40000000000 */
[----:B0-----:R-:W4:Y:S04]  /*96d0*/  LDL.LU R126, [R1+0x4e0] ;  /* 0x0004e000017e7983 */ /* 0x001f280000300800 */
[----:B------:R-:W4:Y:S04]  /*96e0*/  LDL.LU R127, [R1+0x4dc] ;  /* 0x0004dc00017f7983 */ /* 0x000f280000300800 */
[----:B------:R0:W-:Y:S04]  /*96f0*/  STL [R1+0x210], R128 ;  /* 0x0002108001007387 */ /* 0x0001e80000100800 */
[----:B0-----:R-:W4:Y:S04]  /*9700*/  LDL.LU R128, [R1+0x4d8] ;  /* 0x0004d80001807983 */ /* 0x001f280000300800 */
[----:B------:R-:W4:Y:S04]  /*9710*/  LDL.LU R129, [R1+0x4d4] ;  /* 0x0004d40001817983 */ /* 0x000f280000300800 */
[----:B------:R-:W-:Y:S04]  /*9720*/  STL [R1+0x214], R150 ;  /* 0x0002149601007387 */ /* 0x000fe80000100800 */
[----:B------:R-:W-:Y:S04]  /*9730*/  STL [R1+0x218], R146 ;  /* 0x0002189201007387 */ /* 0x000fe80000100800 */
[----:B------:R-:W-:Y:S04]  /*9740*/  STL [R1+0x21c], R143 ;  /* 0x00021c8f01007387 */ /* 0x000fe80000100800 */
[----:B------:R-:W-:Y:S04]  /*9750*/  STL [R1+0x220], R141 ;  /* 0x0002208d01007387 */ /* 0x000fe80000100800 */
[----:B------:R-:W-:Y:S04]  /*9760*/  STL [R1+0x224], R2 ;  /* 0x0002240201007387 */ /* 0x000fe80000100800 */
[----:B------:R-:W-:Y:S04]  /*9770*/  STL [R1+0x228], R0 ;  /* 0x0002280001007387 */ /* 0x000fe80000100800 */
[----:B------:R-:W2:Y:S04]  /*9780*/  LDL.LU R131, [R1+0x238] ;  /* 0x0002380001837983 */ /* 0x000ea80000300800 */
[----:B------:R-:W-:Y:S04]  /*9790*/  STL [R1+0x22c], R137 ;  /* 0x00022c8901007387 */ /* 0x000fe80000100800 */
[----:B------:R0:W-:Y:S04]  /*97a0*/  STL [R1+0x230], R133 ;  /* 0x0002308501007387 */ /* 0x0001e80000100800 */
[----:B0-----:R-:W3:Y:S04]  /*97b0*/  LDL.LU R133, [R1+0x23c] ;  /* 0x00023c0001857983 */ /* 0x001ee80000300800 */
[----:B------:R-:W4:Y:S04]  /*97c0*/  LDL.LU R135, [R1+0x240] ;  /* 0x0002400001877983 */ /* 0x000f280000300800 */
[----:B------:R0:W-:Y:S04]  /*97d0*/  STL [R1+0x234], R3 ;  /* 0x0002340301007387 */ /* 0x0001e80000100800 */
        /* <DEDUP_REMOVED lines=11> */
[----:B0-----:R-:W4:Y:S04]  /*9890*/  LDL.LU R3, [R1+0x270] ;  /* 0x0002700001037983 */ /* 0x001f280000300800 */
[----:B------:R-:W4:Y:S04]  /*98a0*/  LDL.LU R2, [R1+0x274] ;  /* 0x0002740001027983 */ /* 0x000f280000300800 */
[----:B------:R-:W4:Y:S01]  /*98b0*/  LDL.LU R0, [R1+0x278] ;  /* 0x0002780001007983 */ /* 0x000f220000300800 */
[----:B--2---:R-:W-:-:S03]  /*98c0*/  FADD R131, R130, R131 ;  /* 0x0000008382837221 */ /* 0x004fc60000000000 */
[----:B------:R-:W2:Y:S04]  /*98d0*/  LDL.LU R130, [R1+0x4d0] ;  /* 0x0004d00001827983 */ /* 0x000ea80000300800 */
[----:B------:R0:W-:Y:S04]  /*98e0*/  STL [R1+0x238], R131 ;  /* 0x0002388301007387 */ /* 0x0001e80000100800 */
[----:B0-----:R-:W2:Y:S01]  /*98f0*/  LDL.LU R131, [R1+0x4cc] ;  /* 0x0004cc0001837983 */ /* 0x001ea20000300800 */
[----:B---3--:R-:W-:-:S03]  /*9900*/  FADD R133, R132, R133 ;  /* 0x0000008584857221 */ /* 0x008fc60000000000 */
[----:B------:R-:W3:Y:S01]  /*9910*/  LDL.LU R132, [R1+0x4c8] ;  /* 0x0004c80001847983 */ /* 0x000ee20000300800 */
[----:B----4-:R-:W-:-:S03]  /*9920*/  FADD R135, R134, R135 ;  /* 0x0000008786877221 */ /* 0x010fc60000000000 */
[----:B------:R0:W-:Y:S01]  /*9930*/  STL [R1+0x23c], R133 ;  /* 0x00023c8501007387 */ /* 0x0001e20000100800 */
[----:B------:R-:W-:-:S03]  /*9940*/  FADD R137, R136, R137 ;  /* 0x0000008988897221 */ /* 0x000fc60000000000 */
[----:B0-----:R-:W4:Y:S01]  /*9950*/  LDL.LU R133, [R1+0x4c4] ;  /* 0x0004c40001857983 */ /* 0x001f220000300800 */
[----:B------:R-:W-:-:S03]  /*9960*/  FADD R150, R151, R150 ;  /* 0x0000009697967221 */ /* 0x000fc60000000000 */
[----:B------:R-:W4:Y:S01]  /*9970*/  LDL.LU R134, [R1+0x4c0] ;  /* 0x0004c00001867983 */ /* 0x000f220000300800 */
[----:B------:R-:W-:-:S03]  /*9980*/  FADD R148, R149, R148 ;  /* 0x0000009495947221 */ /* 0x000fc60000000000 */
[----:B------:R0:W-:Y:S01]  /*9990*/  STL [R1+0x240], R135 ;  /* 0x0002408701007387 */ /* 0x0001e20000100800 */
[----:B------:R-:W-:-:S01]  /*99a0*/  FADD R146, R147, R146 ;  /* 0x0000009293927221 */ /* 0x000fc20000000000 */
[----:B------:R-:W-:Y:S02]  /*99b0*/  FADD R144, R145, R144 ;  /* 0x0000009091907221 */ /* 0x000fe40000000000 */
[----:B0-----:R-:W4:Y:S01]  /*99c0*/  LDL.LU R135, [R1+0x4bc] ;  /* 0x0004bc0001877983 */ /* 0x001f220000300800 */
[----:B------:R-:W-:-:S03]  /*99d0*/  FADD R143, R24, R143 ;  /* 0x0000008f188f7221 */ /* 0x000fc60000000000 */
[----:B------:R-:W4:Y:S01]  /*99e0*/  LDL.LU R136, [R1+0x4b8] ;  /* 0x0004b80001887983 */ /* 0x000f220000300800 */
[----:B------:R-:W-:-:S03]  /*99f0*/  FADD R142, R25, R142 ;  /* 0x0000008e198e7221 */ /* 0x000fc60000000000 */
[----:B------:R0:W-:Y:S01]  /*9a00*/  STL [R1+0x244], R137 ;  /* 0x0002448901007387 */ /* 0x0001e20000100800 */
[----:B------:R-:W-:-:S01]  /*9a10*/  FADD R141, R26, R141 ;  /* 0x0000008d1a8d7221 */ /* 0x000fc20000000000 */
[----:B------:R-:W-:Y:S01]  /*9a20*/  FADD R140, R27, R140 ;  /* 0x0000008c1b8c7221 */ /* 0x000fe20000000000 */
[----:B------:R-:W-:-:S01]  /*9a30*/  FADD R139, R28, R139 ;  /* 0x0000008b1c8b7221 */ /* 0x000fc20000000000 */
[----:B0-----:R-:W4:Y:S04]  /*9a40*/  LDL.LU R137, [R1+0x4b4] ;  /* 0x0004b40001897983 */ /* 0x001f280000300800 */
[----:B------:R0:W-:Y:S01]  /*9a50*/  STL [R1+0x248], R150 ;  /* 0x0002489601007387 */ /* 0x0001e20000100800 */
[----:B------:R-:W-:-:S03]  /*9a60*/  FADD R138, R29, R138 ;  /* 0x0000008a1d8a7221 */ /* 0x000fc60000000000 */
[----:B------:R1:W-:Y:S04]  /*9a70*/  STL [R1+0x24c], R148 ;  /* 0x00024c9401007387 */ /* 0x0003e80000100800 */
        /* <DEDUP_REMOVED lines=9> */
[----:B------:R1:W-:Y:S04]  /*9b10*/  STL [R1+0x268], R139 ;  /* 0x0002688b01007387 */ /* 0x0003e80000100800 */
[----:B------:R1:W-:Y:S04]  /*9b20*/  STL [R1+0x26c], R138 ;  /* 0x00026c8a01007387 */ /* 0x0003e80000100800 */
[----:B------:R-:W2:Y:S04]  /*9b30*/  LDL.LU R151, [R1+0x27c] ;  /* 0x00027c0001977983 */ /* 0x000ea80000300800 */
[----:B------:R1:W-:Y:S04]  /*9b40*/  STL [R1+0x270], R3 ;  /* 0x0002700301007387 */ /* 0x0003e80000100800 */
[----:B0-----:R-:W3:Y:S04]  /*9b50*/  LDL.LU R150, [R1+0x280] ;  /* 0x0002800001967983 */ /* 0x001ee80000300800 */
[----:B------:R0:W-:Y:S04]  /*9b60*/  STL [R1+0x274], R2 ;  /* 0x0002740201007387 */ /* 0x0001e80000100800 */
[----:B------:R-:W4:Y:S04]  /*9b70*/  LDL.LU R149, [R1+0x284] ;  /* 0x0002840001957983 */ /* 0x000f280000300800 */
[----:B------:R0:W-:Y:S04]  /*9b80*/  STL [R1+0x278], R0 ;  /* 0x0002780001007387 */ /* 0x0001e80000100800 */
[----:B-1----:R-:W4:Y:S04]  /*9b90*/  LDL.LU R148, [R1+0x288] ;  /* 0x0002880001947983 */ /* 0x002f280000300800 */
        /* <DEDUP_REMOVED lines=12> */
[----:B------:R-:W4:Y:S01]  /*9c60*/  LDL.LU R0, [R1+0x2bc] ;  /* 0x0002bc0001007983 */ /* 0x000f220000300800 */
[----:B--2---:R-:W-:-:S01]  /*9c70*/  FADD R151, R33, R151 ;  /* 0x0000009721977221 */ /* 0x004fc20000000000 */
[----:B---3--:R-:W-:-:S04]  /*9c80*/  FADD R150, R34, R150 ;  /* 0x0000009622967221 */ /* 0x008fc80000000000 */
[----:B------:R0:W-:Y:S01]  /*9c90*/  STL [R1+0x27c], R151 ;  /* 0x00027c9701007387 */ /* 0x0001e20000100800 */
[----:B----4-:R-:W-:-:S03]  /*9ca0*/  FADD R149, R35, R149 ;  /* 0x0000009523957221 */ /* 0x010fc60000000000 */
[----:B------:R1:W-:Y:S01]  /*9cb0*/  STL [R1+0x280], R150 ;  /* 0x0002809601007387 */ /* 0x0003e20000100800 */
[----:B------:R-:W-:-:S03]  /*9cc0*/  FADD R148, R36, R148 ;  /* 0x0000009424947221 */ /* 0x000fc60000000000 */
        /* <DEDUP_REMOVED lines=24> */
[----:B0-----:R-:W4:Y:S01]  /*9e50*/  LDL.LU R151, [R1+0x2c0] ;  /* 0x0002c00001977983 */ /* 0x001f220000300800 */
[----:B------:R-:W-:-:S03]  /*9e60*/  FADD R0, R49, R0 ;  /* 0x0000000031007221 */ /* 0x000fc60000000000 */
[----:B------:R0:W-:Y:S04]  /*9e70*/  STL [R1+0x2b4], R3 ;  /* 0x0002b40301007387 */ /* 0x0001e80000100800 */
[----:B-1----:R-:W4:Y:S04]  /*9e80*/  LDL.LU R150, [R1+0x2c4] ;  /* 0x0002c40001967983 */ /* 0x002f280000300800 */
[----:B------:R1:W-:Y:S04]  /*9e90*/  STL [R1+0x2b8], R2 ;  /* 0x0002b80201007387 */ /* 0x0003e80000100800 */
[----:B--2---:R-:W2:Y:S04]  /*9ea0*/  LDL.LU R149, [R1+0x2c8] ;  /* 0x0002c80001957983 */ /* 0x004ea80000300800 */
[----:B------:R1:W-:Y:S04]  /*9eb0*/  STL [R1+0x2bc], R0 ;  /* 0x0002bc0001007387 */ /* 0x0003e80000100800 */
[----:B---3--:R-:W3:Y:S04]  /*9ec0*/  LDL.LU R148, [R1+0x2cc] ;  /* 0x0002cc0001947983 */ /* 0x008ee80000300800 */
[----:B----4-:R-:W4:Y:S04]  /*9ed0*/  LDL.LU R147, [R1+0x2d0] ;  /* 0x0002d00001937983 */ /* 0x010f280000300800 */
        /* <DEDUP_REMOVED lines=10> */
[----:B-1----:R-:W4:Y:S04]  /*9f80*/  LDL.LU R2, [R1+0x2fc] ;  /* 0x0002fc0001027983 */ /* 0x002f280000300800 */
[----:B------:R-:W4:Y:S01]  /*9f90*/  LDL.LU R0, [R1+0x300] ;  /* 0x0003000001007983 */ /* 0x000f220000300800 */
[----:B------:R-:W-:-:S01]  /*9fa0*/  FADD R151, R50, R151 ;  /* 0x0000009732977221 */ /* 0x000fc20000000000 */
[----:B------:R-:W-:-:S04]  /*9fb0*/  FADD R150, R51, R150 ;  /* 0x0000009633967221 */ /* 0x000fc80000000000 */
[----:B------:R0:W-:Y:S01]  /*9fc0*/  STL [R1+0x2c0], R151 ;  /* 0x0002c09701007387 */ /* 0x0001e20000100800 */
[----:B--2---:R-:W-:-:S03]  /*9fd0*/  FADD R149, R52, R149 ;  /* 0x0000009534957221 */ /* 0x004fc60000000000 */
[----:B------:R1:W-:Y:S01]  /*9fe0*/  STL [R1+0x2c4], R150 ;  /* 0x0002c49601007387 */ /* 0x0003e20000100800 */
[----:B---3--:R-:W-:-:S03]  /*9ff0*/  FADD R148, R53, R148 ;  /* 0x0000009435947221 */ /* 0x008fc60000000000 */
        /* <DEDUP_REMOVED lines=200> */
[----:B------:R-:W-:Y:S01]  /*ac80*/  STL [R1+0x3d0], R151 ;  /* 0x0003d09701007387 */ /* 0x000fe20000100800 */
[----:B--2---:R-:W-:-:S03]  /*ac90*/  FADD R149, R120, R149 ;  /* 0x0000009578957221 */ /* 0x004fc60000000000 */
[----:B------:R-:W-:Y:S01]  /*aca0*/  STL [R1+0x3d4], R150 ;  /* 0x0003d49601007387 */ /* 0x000fe20000100800 */
[----:B---3--:R-:W-:-:S03]  /*acb0*/  FADD R148, R121, R148 ;  /* 0x0000009479947221 */ /* 0x008fc60000000000 */
[----:B------:R-:W-:Y:S01]  /*acc0*/  STL [R1+0x3d8], R149 ;  /* 0x0003d89501007387 */ /* 0x000fe20000100800 */
[----:B----4-:R-:W-:-:S03]  /*acd0*/  FADD R147, R122, R147 ;  /* 0x000000937a937221 */ /* 0x010fc60000000000 */
[----:B------:R-:W-:Y:S01]  /*ace0*/  STL [R1+0x3dc], R148 ;  /* 0x0003dc9401007387 */ /* 0x000fe20000100800 */
[----:B------:R-:W-:-:S03]  /*acf0*/  FADD R146, R123, R146 ;  /* 0x000000927b927221 */ /* 0x000fc60000000000 */
        /* <DEDUP_REMOVED lines=18> */
[----:B------:R0:W-:Y:S04]  /*ae20*/  STL [R1+0x404], R138 ;  /* 0x0004048a01007387 */ /* 0x0001e80000100800 */
[----:B0-----:R-:W2:Y:S04]  /*ae30*/  LDL.LU R138, [R1+0x414] ;  /* 0x00041400018a7983 */ /* 0x001ea80000300800 */
[----:B------:R-:W-:Y:S04]  /*ae40*/  STL [R1+0x408], R3 ;  /* 0x0004080301007387 */ /* 0x000fe80000100800 */
[----:B------:R-:W3:Y:S01]  /*ae50*/  LDL.LU R139, [R1+0x418] ;  /* 0x00041800018b7983 */ /* 0x000ee20000300800 */
[----:B------:R-:W-:-:S01]  /*ae60*/  FADD R2, R133, R2 ;  /* 0x0000000285027221 */ /* 0x000fc20000000000 */
[----:B------:R-:W-:-:S04]  /*ae70*/  FADD R0, R134, R0 ;  /* 0x0000000086007221 */ /* 0x000fc80000000000 */
[----:B------:R0:W-:Y:S04]  /*ae80*/  STL [R1+0x40c], R2 ;  /* 0x00040c0201007387 */ /* 0x0001e80000100800 */
        /* <DEDUP_REMOVED lines=16> */
[----:B--2---:R-:W-:-:S05]  /*af90*/  FADD R138, R135, R138 ;  /* 0x0000008a878a7221 */ /* 0x004fca0000000000 */
[----:B------:R0:W-:Y:S01]  /*afa0*/  STL [R1+0x414], R138 ;  /* 0x0004148a01007387 */ /* 0x0001e20000100800 */
[----:B---3--:R-:W-:-:S03]  /*afb0*/  FADD R139, R136, R139 ;  /* 0x0000008b888b7221 */ /* 0x008fc60000000000 */
[----:B0-----:R-:W2:Y:S04]  /*afc0*/  LDL.LU R138, [R1+0x4b0] ;  /* 0x0004b000018a7983 */ /* 0x001ea80000300800 */
[----:B------:R0:W-:Y:S04]  /*afd0*/  STL [R1+0x418], R139 ;  /* 0x0004188b01007387 */ /* 0x0001e80000100800 */
[----:B0-----:R-:W3:Y:S01]  /*afe0*/  LDL.LU R139, [R1+0x4ac] ;  /* 0x0004ac00018b7983 */ /* 0x001ee20000300800 */
[----:B----4-:R-:W-:-:S05]  /*aff0*/  FADD R140, R137, R140 ;  /* 0x0000008c898c7221 */ /* 0x010fca0000000000 */
[----:B------:R0:W-:Y:S04]  /*b000*/  STL [R1+0x41c], R140 ;  /* 0x00041c8c01007387 */ /* 0x0001e80000100800 */
[----:B0-----:R-:W4:Y:S01]  /*b010*/  LDL.LU R140, [R1+0x4a8] ;  /* 0x0004a800018c7983 */ /* 0x001f220000300800 */
        /* <DEDUP_REMOVED lines=35> */
[----:B0-----:R0:W5:Y:S01]  /*b250*/  LDL.LU R2, [R1+0x478] ;  /* 0x0004780001027983 */ /* 0x0011620000300800 */
[----:B------:R-:W-:Y:S01]  /*b260*/  UMOV UR6, URZ ;  /* 0x0000003f00067c82 */ /* 0x000fe20008000000 */
[----:B--2---:R-:W-:-:S05]  /*b270*/  FADD R0, R150, R0 ;  /* 0x0000000096007221 */ /* 0x004fca0000000000 */
[----:B------:R1:W-:Y:S01]  /*b280*/  STL [R1+0x450], R0 ;  /* 0x0004500001007387 */ /* 0x0003e20000100800 */
[----:B---3--:R-:W-:-:S03]  /*b290*/  FADD R3, R3, R151 ;  /* 0x0000009703037221 */ /* 0x008fc60000000000 */
[----:B-1----:R0:W5:Y:S04]  /*b2a0*/  LDL.LU R0, [R1+0x474] ;  /* 0x0004740001007983 */ /* 0x0021680000300800 */
[----:B------:R0:W-:Y:S02]  /*b2b0*/  STL [R1+0x454], R3 ;  /* 0x0004540301007387 */ /* 0x0001e40000100800 */
.L_x_29:
[----:B------:R-:W-:Y:S05]  /*b2c0*/  @!P2 BRA `(.L_x_30) ;  /* 0x000000000004a947 */ /* 0x000fea0003800000 */
[----:B------:R-:W-:Y:S01]  /*b2d0*/  BPT.TRAP 0x1 ;  /* 0x000000040000795c */ /* 0x000fe20000300000 */
.L_x_30:
[----:B-----5:R4:W-:Y:S04]  /*b2e0*/  STL [R1+0x474], R0 ;  /* 0x0004740001007387 */ /* 0x0209e80000100800 */
[----:B----4-:R-:W4:Y:S01]  /*b2f0*/  LDL R0, [R1+0x458] ;  /* 0x0004580001007983 */ /* 0x010f220000100800 */
[----:B0-----:R-:W-:-:S05]  /*b300*/  IMAD.U32 R3, RZ, RZ, UR25 ;  /* 0x00000019ff037e24 */ /* 0x001fca000f8e00ff */
[----:B------:R-:W-:-:S05]  /*b310*/  @P0 LEA R3, R3, UR11, 0x3 ;  /* 0x0000000b03030c11 */ /* 0x000fca000f8e18ff */
[----:B------:R-:W-:Y:S01]  /*b320*/  @P0 VIADD R3, R3, 0x70 ;  /* 0x0000007003030836 */ /* 0x000fe20000000000 */
[----:B------:R-:W-:-:S06]  /*b330*/  UISETP.GT.U32.AND UP0, UPT, UR13, 0x1, UPT ;  /* 0x000000010d00788c */ /* 0x000fcc000bf04070 */
[----:B------:R-:W-:Y:S02]  /*b340*/  PLOP3.LUT P1, PT, PT, PT, UP0, 0x80, 0x0 ;  /* 0x000000000000781c */ /* 0x000fe40003f2f008 */
[----:B----4-:R-:W-:Y:S02]  /*b350*/  @P0 PRMT R3, R0, 0x654, R3 ;  /* 0x0000065400030816 */ /* 0x010fe40000000003 */
[----:B------:R0:W5:Y:S02]  /*b360*/  LDL.LU R0, [R1+0x474] ;  /* 0x0004740001007983 */ /* 0x0001640000300800 */
[----:B------:R0:W-:Y:S07]  /*b370*/  @P0 SYNCS.ARRIVE.TRANS64.RED.A1T0 RZ, [R3+URZ], RZ ;  /* 0x000000ff03ff09a7 */ /* 0x0001ee000810043f */
[----:B------:R-:W-:Y:S05]  /*b380*/  @P1 BRA `(.L_x_31) ;  /* 0x0000000000041947 */ /* 0x000fea0003800000 */
[----:B------:R-:W-:Y:S01]  /*b390*/  BPT.TRAP 0x1 ;  /* 0x000000040000795c */ /* 0x000fe20000300000 */
.L_x_31:
[----:B------:R-:W-:Y:S01]  /*b3a0*/  UIADD3 UR14, UR14, 0x1, URZ ;  /* 0x000000010e0e7890 */ /* 0x000fe2000fffe03f */
[C---:B------:R-:W-:Y:S01]  /*b3b0*/  ISETP.GT.AND P1, PT, R2.reuse, 0x1, PT ;  /* 0x000000010200780c */ /* 0x040fe20003f24270 */
[----:B------:R-:W-:Y:S01]  /*b3c0*/  UIADD3 UR25, UR25, 0x1, URZ ;  /* 0x0000000119197890 */ /* 0x000fe2000fffe03f */
[----:B------:R-:W-:Y:S01]  /*b3d0*/  VIADD R2, R2, 0xffffffff ;  /* 0xffffffff02027836 */ /* 0x000fe20000000000 */
[----:B------:R-:W-:Y:S02]  /*b3e0*/  UISETP.NE.AND UP0, UPT, UR14, 0xe, UPT ;  /* 0x0000000e0e00788c */ /* 0x000fe4000bf05270 */
[----:B------:R-:W-:Y:S02]  /*b3f0*/  UISETP.NE.AND UP1, UPT, UR25, 0xe, UPT ;  /* 0x0000000e1900788c */ /* 0x000fe4000bf25270 */
[----:B------:R-:W-:Y:S02]  /*b400*/  USEL UR8, URZ, 0x1, UP0 ;  /* 0x000000013f087887 */ /* 0x000fe40008000000 */
[----:B------:R-:W-:-:S02]  /*b410*/  USEL UR14, UR14, URZ, UP0 ;  /* 0x0000003f0e0e7287 */ /* 0x000fc40008000000 */
[----:B------:R-:W-:Y:S02]  /*b420*/  USEL UR25, UR25, URZ, UP1 ;  /* 0x0000003f19197287 */ /* 0x000fe40008800000 */
[----:B-----5:R-:W-:Y:S01]  /*b430*/  LOP3.LUT R0, R0, UR8, RZ, 0x3c, !PT ;  /* 0x0000000800007c12 */ /* 0x020fe2000f8e3cff */
[----:B------:R-:W-:Y:S01]  /*b440*/  UMOV UR8, 0x1 ;  /* 0x0000000100087882 */ /* 0x000fe20000000000 */
[----:B------:R-:W-:Y:S08]  /*b450*/  @P1 BRA `(.L_x_32) ;  /* 0xffffffb000681947 */ /* 0x000ff0000383ffff */
.L_x_24:
[----:B------:R-:W-:-:S04]  /*b460*/  UISETP.NE.AND UP0, UPT, UR6, URZ, UPT ;  /* 0x0000003f0600728c */ /* 0x000fc8000bf05270 */
[----:B------:R-:W-:-:S06]  /*b470*/  USEL UR6, URZ, 0x1, !UP0 ;  /* 0x000000013f067887 */ /* 0x000fcc000c000000 */
[----:B------:R-:W-:-:S13]  /*b480*/  ISETP.NE.AND P1, PT, RZ, UR6, PT ;  /* 0x00000006ff007c0c */ /* 0x000fda000bf25270 */
[----:B------:R-:W-:Y:S05]  /*b490*/  @!P1 BRA `(.L_x_33) ;  /* 0x0000003800189947 */ /* 0x000fea0003800000 */
[----:B------:R4:W-:Y:S04]  /*b4a0*/  STL [R1+0x624], R43 ;  /* 0x0006242b01007387 */ /* 0x0009e80000100800 */
[----:B----4-:R-:W4:Y:S04]  /*b4b0*/  LDL.LU R43, [R1] ;  /* 0x00000000012b7983 */ /* 0x010f280000300800 */
[----:B------:R5:W-:Y:S04]  /*b4c0*/  STL [R1+0x620], R44 ;  /* 0x0006202c01007387 */ /* 0x000be80000100800 */
[----:B-----5:R-:W5:Y:S04]  /*b4d0*/  LDL.LU R44, [R1+0x4] ;  /* 0x00000400012c7983 */ /* 0x020f680000300800 */
[----:B------:R0:W-:Y:S04]  /*b4e0*/  STL [R1+0x61c], R45 ;  /* 0x00061c2d01007387 */ /* 0x0001e80000100800 */
[----:B0-----:R-:W2:Y:S04]  /*b4f0*/  LDL.LU R45, [R1+0x8] ;  /* 0x00000800012d7983 */ /* 0x001ea80000300800 */
[----:B------:R0:W-:Y:S04]  /*b500*/  STL [R1+0x618], R46 ;  /* 0x0006182e01007387 */ /* 0x0001e80000100800 */
[----:B0-----:R-:W3:Y:S04]  /*b510*/  LDL.LU R46, [R1+0xc] ;  /* 0x00000c00012e7983 */ /* 0x001ee80000300800 */
        /* <DEDUP_REMOVED lines=140> */
[----:B------:R-:W3:Y:S04]  /*bde0*/  LDL.LU R0, [R1+0x204] ;  /* 0x0002040001007983 */ /* 0x000ee80000300800 */
[----:B------:R-:W3:Y:S04]  /*bdf0*/  LDL.LU R2, [R1+0x1b0] ;  /* 0x0001b00001027983 */ /* 0x000ee80000300800 */
[----:B------:R-:W3:Y:S04]  /*be00*/  LDL.LU R3, [R1+0x208] ;  /* 0x0002080001037983 */ /* 0x000ee80000300800 */
        /* <DEDUP_REMOVED lines=65> */
[----:B0-----:R-:W3:Y:S01]  /*c220*/  LDL.LU R149, [R1+0x130] ;  /* 0x0001300001957983 */ /* 0x001ee20000300800 */
[----:B----4-:R-:W-:-:S03]  /*c230*/  FADD R4, R43, R4 ;  /* 0x000000042b047221 */ /* 0x010fc60000000000 */
[----:B------:R0:W-:Y:S01]  /*c240*/  STL [R1+0x478], R150 ;  /* 0x0004789601007387 */ /* 0x0001e20000100800 */
[----:B-----5:R-:W-:Y:S01]  /*c250*/  FADD R5, R44, R5 ;  /* 0x000000052c057221 */ /* 0x020fe20000000000 */
[----:B--2---:R-:W-:Y:S01]  /*c260*/  FADD R6, R45, R6 ;  /* 0x000000062d067221 */ /* 0x004fe20000000000 */
[----:B---3--:R-:W-:Y:S01]  /*c270*/  FADD R7, R46, R7 ;  /* 0x000000072e077221 */ /* 0x008fe20000000000 */
[----:B------:R-:W-:Y:S01]  /*c280*/  FADD R8, R47, R8 ;  /* 0x000000082f087221 */ /* 0x000fe20000000000 */
[----:B0-----:R-:W2:Y:S04]  /*c290*/  LDL.LU R150, [R1+0x12c] ;  /* 0x00012c0001967983 */ /* 0x001ea80000300800 */
[----:B------:R0:W-:Y:S01]  /*c2a0*/  STL [R1+0x474], R151 ;  /* 0x0004749701007387 */ /* 0x0001e20000100800 */
[----:B------:R-:W-:Y:S01]  /*c2b0*/  FADD R9, R48, R9 ;  /* 0x0000000930097221 */ /* 0x000fe20000000000 */
[----:B------:R-:W-:Y:S01]  /*c2c0*/  FADD R10, R49, R10 ;  /* 0x0000000a310a7221 */ /* 0x000fe20000000000 */
[----:B------:R-:W-:Y:S01]  /*c2d0*/  FADD R11, R50, R11 ;  /* 0x0000000b320b7221 */ /* 0x000fe20000000000 */
[----:B0-----:R-:W3:Y:S04]  /*c2e0*/  LDL.LU R151, [R1+0x128] ;  /* 0x0001280001977983 */ /* 0x001ee80000300800 */
[----:B------:R-:W4:Y:S04]  /*c2f0*/  LDL.LU R43, [R1+0x624] ;  /* 0x00062400012b7983 */ /* 0x000f280000300800 */
[----:B------:R-:W5:Y:S04]  /*c300*/  LDL.LU R44, [R1+0x620] ;  /* 0x00062000012c7983 */ /* 0x000f680000300800 */
[----:B------:R-:W4:Y:S04]  /*c310*/  LDL.LU R45, [R1+0x61c] ;  /* 0x00061c00012d7983 */ /* 0x000f280000300800 */
[----:B------:R-:W5:Y:S01]  /*c320*/  LDL.LU R46, [R1+0x618] ;  /* 0x00061800012e7983 */ /* 0x000f620000300800 */
[----:B------:R-:W-:-:S03]  /*c330*/  FADD R12, R51, R12 ;  /* 0x0000000c330c7221 */ /* 0x000fc60000000000 */
[----:B------:R-:W4:Y:S01]  /*c340*/  LDL.LU R47, [R1+0x614] ;  /* 0x00061400012f7983 */ /* 0x000f220000300800 */
[----:B------:R-:W-:-:S03]  /*c350*/  FADD R13, R52, R13 ;  /* 0x0000000d340d7221 */ /* 0x000fc60000000000 */
        /* <DEDUP_REMOVED lines=134> */
[----:B------:R-:W4:Y:S04]  /*cbc0*/  LDL.LU R115, [R1+0x504] ;  /* 0x0005040001737983 */ /* 0x000f280000300800 */
[----:B------:R-:W4:Y:S01]  /*cbd0*/  LDL.LU R116, [R1+0x500] ;  /* 0x0005000001747983 */ /* 0x000f220000300800 */
[----:B------:R-:W-:Y:S01]  /*cbe0*/  FADD R3, R2, R3 ;  /* 0x0000000302037221 */ /* 0x000fe20000000000 */
[----:B------:R-:W-:Y:S01]  /*cbf0*/  FADD R237, R120, R237 ;  /* 0x000000ed78ed7221 */ /* 0x000fe20000000000 */
[----:B------:R-:W-:Y:S01]  /*cc00*/  FADD R236, R121, R236 ;  /* 0x000000ec79ec7221 */ /* 0x000fe20000000000 */
[----:B------:R-:W5:Y:S01]  /*cc10*/  LDL.LU R117, [R1+0x1b4] ;  /* 0x0001b40001757983 */ /* 0x000f620000300800 */
[----:B------:R-:W-:Y:S01]  /*cc20*/  FADD R235, R122, R235 ;  /* 0x000000eb7aeb7221 */ /* 0x000fe20000000000 */
[----:B------:R-:W-:Y:S01]  /*cc30*/  FADD R234, R123, R234 ;  /* 0x000000ea7bea7221 */ /* 0x000fe20000000000 */
[----:B------:R-:W-:Y:S01]  /*cc40*/  FADD R233, R124, R233 ;  /* 0x000000e97ce97221 */ /* 0x000fe20000000000 */
[----:B------:R0:W-:Y:S01]  /*cc50*/  STL [R1+0x200], R118 ;  /* 0x0002007601007387 */ /* 0x0001e20000100800 */
        /* <DEDUP_REMOVED lines=11> */
[----:B0-----:R-:W4:Y:S01]  /*cd10*/  LDL.LU R118, [R1+0x1b8] ;  /* 0x0001b80001767983 */ /* 0x001f220000300800 */
[----:B------:R-:W-:Y:S01]  /*cd20*/  FADD R217, R140, R217 ;  /* 0x000000d98cd97221 */ /* 0x000fe20000000000 */
[----:B------:R-:W-:Y:S01]  /*cd30*/  FADD R223, R134, R223 ;  /* 0x000000df86df7221 */ /* 0x000fe20000000000 */
[----:B------:R-:W-:Y:S01]  /*cd40*/  FADD R216, R141, R216 ;  /* 0x000000d88dd87221 */ /* 0x000fe20000000000 */
[----:B------:R0:W-:Y:S01]  /*cd50*/  STL [R1+0x208], R3 ;  /* 0x0002080301007387 */ /* 0x0001e20000100800 */
[----:B------:R-:W-:Y:S01]  /*cd60*/  FADD R222, R135, R222 ;  /* 0x000000de87de7221 */ /* 0x000fe20000000000 */
[----:B------:R-:W-:Y:S01]  /*cd70*/  FADD R215, R142, R215 ;  /* 0x000000d78ed77221 */ /* 0x000fe20000000000 */
[----:B------:R-:W-:Y:S01]  /*cd80*/  FADD R221, R136, R221 ;  /* 0x000000dd88dd7221 */ /* 0x000fe20000000000 */
[----:B-1----:R-:W4:Y:S01]  /*cd90*/  LDL.LU R0, [R1+0x210] ;  /* 0x0002100001007983 */ /* 0x002f220000300800 */
[----:B------:R-:W-:Y:S01]  /*cda0*/  FADD R214, R143, R214 ;  /* 0x000000d68fd67221 */ /* 0x000fe20000000000 */
[----:B------:R-:W-:Y:S01]  /*cdb0*/  FADD R220, R137, R220 ;  /* 0x000000dc89dc7221 */ /* 0x000fe20000000000 */
[----:B------:R-:W-:Y:S01]  /*cdc0*/  FADD R213, R144, R213 ;  /* 0x000000d590d57221 */ /* 0x000fe20000000000 */
[----:B------:R-:W4:Y:S01]  /*cdd0*/  LDL.LU R119, [R1+0x1bc] ;  /* 0x0001bc0001777983 */ /* 0x000f220000300800 */
[----:B------:R-:W-:Y:S01]  /*cde0*/  FADD R219, R138, R219 ;  /* 0x000000db8adb7221 */ /* 0x000fe20000000000 */
[----:B------:R-:W-:Y:S01]  /*cdf0*/  FADD R212, R145, R212 ;  /* 0x000000d491d47221 */ /* 0x000fe20000000000 */
[----:B------:R-:W-:Y:S01]  /*ce00*/  FADD R218, R139, R218 ;  /* 0x000000da8bda7221 */ /* 0x000fe20000000000 */
[----:B------:R-:W4:Y:S01]  /*ce10*/  LDL.LU R2, [R1+0x214] ;  /* 0x0002140001027983 */ /* 0x000f220000300800 */
[----:B------:R-:W-:Y:S01]  /*ce20*/  FADD R211, R146, R211 ;  /* 0x000000d392d37221 */ /* 0x000fe20000000000 */
[----:B---3--:R-:W-:Y:S01]  /*ce30*/  FADD R206, R151, R206 ;  /* 0x000000ce97ce7221 */ /* 0x008fe20000000000 */
[----:B------:R-:W-:Y:S01]  /*ce40*/  FADD R210, R147, R210 ;  /* 0x000000d293d27221 */ /* 0x000fe20000000000 */
[----:B------:R-:W3:Y:S01]  /*ce50*/  LDL.LU R120, [R1+0x1c0] ;  /* 0x0001c00001787983 */ /* 0x000ee20000300800 */
[----:B--2---:R-:W-:Y:S01]  /*ce60*/  FADD R207, R150, R207 ;  /* 0x000000cf96cf7221 */ /* 0x004fe20000000000 */
[----:B------:R-:W-:-:S02]  /*ce70*/  FADD R209, R148, R209 ;  /* 0x000000d194d17221 */ /* 0x000fc40000000000 */
[----:B0-----:R-:W3:Y:S04]  /*ce80*/  LDL.LU R3, [R1+0x218] ;  /* 0x0002180001037983 */ /* 0x001ee80000300800 */
[----:B------:R-:W2:Y:S04]  /*ce90*/  LDL.LU R121, [R1+0x1c4] ;  /* 0x0001c40001797983 */ /* 0x000ea80000300800 */
        /* <DEDUP_REMOVED lines=28> */
[----:B------:R-:W2:Y:S01]  /*d060*/  LDL.LU R148, [R1+0x254] ;  /* 0x0002540001947983 */ /* 0x000ea20000300800 */
[----:B-----5:R-:W-:-:S03]  /*d070*/  FADD R149, R117, R149 ;  /* 0x0000009575957221 */ /* 0x020fc60000000000 */
[----:B------:R-:W5:Y:S04]  /*d080*/  LDL.LU R117, [R1+0x4fc] ;  /* 0x0004fc0001757983 */ /* 0x000f680000300800 */
[----:B------:R0:W-:Y:S04]  /*d090*/  STL [R1+0x20c], R149 ;  /* 0x00020c9501007387 */ /* 0x0001e80000100800 */
[----:B0-----:R-:W5:Y:S01]  /*d0a0*/  LDL.LU R149, [R1+0x258] ;  /* 0x0002580001957983 */ /* 0x001f620000300800 */
[----:B----4-:R-:W-:-:S03]  /*d0b0*/  FADD R0, R118, R0 ;  /* 0x0000000076007221 */ /* 0x010fc60000000000 */
[----:B------:R-:W4:Y:S01]  /*d0c0*/  LDL.LU R118, [R1+0x4f8] ;  /* 0x0004f80001767983 */ /* 0x000f220000300800 */
[----:B------:R-:W-:-:S03]  /*d0d0*/  FADD R2, R119, R2 ;  /* 0x0000000277027221 */ /* 0x000fc60000000000 */
[----:B------:R0:W-:Y:S01]  /*d0e0*/  STL [R1+0x210], R0 ;  /* 0x0002100001007387 */ /* 0x0001e20000100800 */
[----:B---3--:R-:W-:-:S03]  /*d0f0*/  FADD R3, R120, R3 ;  /* 0x0000000378037221 */ /* 0x008fc60000000000 */
[----:B0-----:R-:W3:Y:S04]  /*d100*/  LDL.LU R0, [R1+0x25c] ;  /* 0x00025c0001007983 */ /* 0x001ee80000300800 */
[----:B------:R-:W4:Y:S01]  /*d110*/  LDL.LU R119, [R1+0x4f4] ;  /* 0x0004f40001777983 */ /* 0x000f220000300800 */
[----:B--2---:R-:W-:-:S03]  /*d120*/  FADD R122, R121, R122 ;  /* 0x0000007a797a7221 */ /* 0x004fc60000000000 */
[----:B------:R0:W-:Y:S01]  /*d130*/  STL [R1+0x214], R2 ;  /* 0x0002140201007387 */ /* 0x0001e20000100800 */
[----:B------:R-:W-:-:S03]  /*d140*/  FADD R124, R123, R124 ;  /* 0x0000007c7b7c7221 */ /* 0x000fc60000000000 */
[----:B0-----:R-:W2:Y:S04]  /*d150*/  LDL.LU R2, [R1+0x260] ;  /* 0x0002600001027983 */ /* 0x001ea80000300800 */
[----:B------:R-:W4:Y:S04]  /*d160*/  LDL.LU R120, [R1+0x4f0] ;  /* 0x0004f00001787983 */ /* 0x000f280000300800 */
[----:B------:R0:W-:Y:S01]  /*d170*/  STL [R1+0x218], R3 ;  /* 0x0002180301007387 */ /* 0x0001e20000100800 */
[----:B------:R-:W-:Y:S01]  /*d180*/  FADD R126, R125, R126 ;  /* 0x0000007e7d7e7221 */ /* 0x000fe20000000000 */
[----:B------:R-:W-:-:S02]  /*d190*/  FADD R128, R127, R128 ;  /* 0x000000807f807221 */ /* 0x000fc40000000000 */
[----:B0-----:R-:W4:Y:S04]  /*d1a0*/  LDL.LU R3, [R1+0x264] ;  /* 0x0002640001037983 */ /* 0x001f280000300800 */
[----:B------:R-:W4:Y:S04]  /*d1b0*/  LDL.LU R121, [R1+0x4ec] ;  /* 0x0004ec0001797983 */ /* 0x000f280000300800 */
[----:B------:R0:W-:Y:S01]  /*d1c0*/  STL [R1+0x21c], R122 ;  /* 0x00021c7a01007387 */ /* 0x0001e20000100800 */
[----:B------:R-:W-:-:S03]  /*d1d0*/  FADD R130, R129, R130 ;  /* 0x0000008281827221 */ /* 0x000fc60000000000 */
        /* <DEDUP_REMOVED lines=42> */
[----:B------:R0:W-:Y:S04]  /*d480*/  STL [R1+0x248], R145 ;  /* 0x0002489101007387 */ /* 0x0001e80000100800 */
[----:B0-----:R-:W4:Y:S04]  /*d490*/  LDL.LU R145, [R1+0x27c] ;  /* 0x00027c0001917983 */ /* 0x001f280000300800 */
[----:B------:R-:W4:Y:S04]  /*d4a0*/  LDL.LU R139, [R1+0x4a4] ;  /* 0x0004a400018b7983 */ /* 0x000f280000300800 */
[----:B------:R0:W-:Y:S04]  /*d4b0*/  STL [R1+0x24c], R146 ;  /* 0x00024c9201007387 */ /* 0x0001e80000100800 */
[----:B0-----:R-:W4:Y:S04]  /*d4c0*/  LDL.LU R146, [R1+0x280] ;  /* 0x0002800001927983 */ /* 0x001f280000300800 */
[----:B------:R0:W-:Y:S01]  /*d4d0*/  STL [R1+0x250], R147 ;  /* 0x0002509301007387 */ /* 0x0001e20000100800 */
[----:B-----5:R-:W-:-:S03]  /*d4e0*/  FADD R149, R24, R149 ;  /* 0x0000009518957221 */ /* 0x020fc60000000000 */
[----:B0-----:R-:W5:Y:S04]  /*d4f0*/  LDL.LU R147, [R1+0x284] ;  /* 0x0002840001937983 */ /* 0x001f680000300800 */
[----:B------:R0:W-:Y:S04]  /*d500*/  STL [R1+0x254], R148 ;  /* 0x0002549401007387 */ /* 0x0001e80000100800 */
[----:B0-----:R-:W5:Y:S04]  /*d510*/  LDL.LU R148, [R1+0x288] ;  /* 0x0002880001947983 */ /* 0x001f680000300800 */
[----:B------:R0:W-:Y:S04]  /*d520*/  STL [R1+0x258], R149 ;  /* 0x0002589501007387 */ /* 0x0001e80000100800 */
[----:B0-----:R-:W5:Y:S04]  /*d530*/  LDL.LU R149, [R1+0x28c] ;  /* 0x00028c0001957983 */ /* 0x001f680000300800 */
[----:B------:R-:W5:Y:S04]  /*d540*/  LDL.LU R150, [R1+0x290] ;  /* 0x0002900001967983 */ /* 0x000f680000300800 */
[----:B------:R-:W5:Y:S01]  /*d550*/  LDL.LU R151, [R1+0x294] ;  /* 0x0002940001977983 */ /* 0x000f620000300800 */
[----:B---3--:R-:W-:Y:S01]  /*d560*/  FADD R0, R25, R0 ;  /* 0x0000000019007221 */ /* 0x008fe20000000000 */
[----:B--2---:R-:W-:-:S04]  /*d570*/  FADD R2, R26, R2 ;  /* 0x000000021a027221 */ /* 0x004fc80000000000 */
[----:B------:R0:W-:Y:S01]  /*d580*/  STL [R1+0x25c], R0 ;  /* 0x00025c0001007387 */ /* 0x0001e20000100800 */
[----:B----4-:R-:W-:-:S03]  /*d590*/  FADD R3, R27, R3 ;  /* 0x000000031b037221 */ /* 0x010fc60000000000 */
[----:B------:R-:W2:Y:S04]  /*d5a0*/  LDL.LU R27, [R1+0x2c8] ;  /* 0x0002c800011b7983 */ /* 0x000ea80000300800 */
[----:B------:R1:W-:Y:S04]  /*d5b0*/  STL [R1+0x260], R2 ;  /* 0x0002600201007387 */ /* 0x0003e80000100800 */
[----:B------:R-:W3:Y:S04]  /*d5c0*/  LDL.LU R26, [R1+0x2cc] ;  /* 0x0002cc00011a7983 */ /* 0x000ee80000300800 */
[----:B------:R-:W4:Y:S04]  /*d5d0*/  LDL.LU R25, [R1+0x2d0] ;  /* 0x0002d00001197983 */ /* 0x000f280000300800 */
[----:B------:R1:W-:Y:S04]  /*d5e0*/  STL [R1+0x264], R3 ;  /* 0x0002640301007387 */ /* 0x0003e80000100800 */
[----:B------:R-:W4:Y:S04]  /*d5f0*/  LDL.LU R24, [R1+0x2d4] ;  /* 0x0002d40001187983 */ /* 0x000f280000300800 */
[----:B0-----:R-:W4:Y:S04]  /*d600*/  LDL.LU R0, [R1+0x2d8] ;  /* 0x0002d80001007983 */ /* 0x001f280000300800 */
[----:B-1----:R-:W4:Y:S04]  /*d610*/  LDL.LU R2, [R1+0x2dc] ;  /* 0x0002dc0001027983 */ /* 0x002f280000300800 */
[----:B------:R-:W4:Y:S01]  /*d620*/  LDL.LU R3, [R1+0x2e0] ;  /* 0x0002e00001037983 */ /* 0x000f220000300800 */
[----:B------:R-:W-:-:S05]  /*d630*/  FADD R140, R28, R140 ;  /* 0x0000008c1c8c7221 */ /* 0x000fca0000000000 */
[----:B------:R0:W-:Y:S04]  /*d640*/  STL [R1+0x268], R140 ;  /* 0x0002688c01007387 */ /* 0x0001e80000100800 */
[----:B0-----:R-:W4:Y:S01]  /*d650*/  LDL.LU R140, [R1+0x4a0] ;  /* 0x0004a000018c7983 */ /* 0x001f220000300800 */
[----:B------:R-:W-:-:S03]  /*d660*/  FADD R141, R29, R141 ;  /* 0x0000008d1d8d7221 */ /* 0x000fc60000000000 */
[----:B------:R-:W4:Y:S04]  /*d670*/  LDL.LU R28, [R1+0x2c4] ;  /* 0x0002c400011c7983 */ /* 0x000f280000300800 */
        /* <DEDUP_REMOVED lines=20> */
[----:B------:R0:W-:Y:S01]  /*d7c0*/  STL [R1+0x280], R146 ;  /* 0x0002809201007387 */ /* 0x0001e20000100800 */
[----:B-----5:R-:W-:-:S03]  /*d7d0*/  FADD R147, R35, R147 ;  /* 0x0000009323937221 */ /* 0x020fc60000000000 */
[----:B0-----:R-:W5:Y:S04]  /*d7e0*/  LDL.LU R146, [R1+0x488] ;  /* 0x0004880001927983 */ /* 0x001f680000300800 */
[----:B------:R-:W5:Y:S04]  /*d7f0*/  LDL.LU R34, [R1+0x2ac] ;  /* 0x0002ac0001227983 */ /* 0x000f680000300800 */
[----:B------:R0:W-:Y:S01]  /*d800*/  STL [R1+0x284], R147 ;  /* 0x0002849301007387 */ /* 0x0001e20000100800 */
[----:B------:R-:W-:-:S03]  /*d810*/  FADD R148, R36, R148 ;  /* 0x0000009424947221 */ /* 0x000fc60000000000 */
[----:B0-----:R-:W5:Y:S04]  /*d820*/  LDL.LU R147, [R1+0x484] ;  /* 0x0004840001937983 */ /* 0x001f680000300800 */
[----:B------:R-:W5:Y:S01]  /*d830*/  LDL.LU R35, [R1+0x2a8] ;  /* 0x0002a80001237983 */ /* 0x000f620000300800 */
[----:B------:R-:W-:-:S03]  /*d840*/  FADD R149, R37, R149 ;  /* 0x0000009525957221 */ /* 0x000fc60000000000 */
[----:B------:R0:W-:Y:S01]  /*d850*/  STL [R1+0x288], R148 ;  /* 0x0002889401007387 */ /* 0x0001e20000100800 */
[----:B------:R-:W-:Y:S01]  /*d860*/  FADD R150, R38, R150 ;  /* 0x0000009626967221 */ /* 0x000fe20000000000 */
[----:B------:R-:W-:Y:S02]  /*d870*/  FADD R151, R39, R151 ;  /* 0x0000009727977221 */ /* 0x000fe40000000000 */
[----:B0-----:R-:W5:Y:S04]  /*d880*/  LDL.LU R148, [R1+0x480] ;  /* 0x0004800001947983 */ /* 0x001f680000300800 */
[----:B------:R-:W5:Y:S04]  /*d890*/  LDL.LU R36, [R1+0x2a4] ;  /* 0x0002a40001247983 */ /* 0x000f680000300800 */
[----:B------:R0:W-:Y:S04]  /*d8a0*/  STL [R1+0x28c], R149 ;  /* 0x00028c9501007387 */ /* 0x0001e80000100800 */
[----:B0-----:R-:W5:Y:S04]  /*d8b0*/  LDL.LU R149, [R1+0x47c] ;  /* 0x00047c0001957983 */ /* 0x001f680000300800 */
[----:B------:R-:W5:Y:S04]  /*d8c0*/  LDL.LU R37, [R1+0x2a0] ;  /* 0x0002a00001257983 */ /* 0x000f680000300800 */
[----:B------:R0:W-:Y:S04]  /*d8d0*/  STL [R1+0x290], R150 ;  /* 0x0002909601007387 */ /* 0x0001e80000100800 */
[----:B0-----:R-:W5:Y:S04]  /*d8e0*/  LDL.LU R150, [R1+0x478] ;  /* 0x0004780001967983 */ /* 0x001f680000300800 */
[----:B------:R-:W5:Y:S04]  /*d8f0*/  LDL.LU R38, [R1+0x29c] ;  /* 0x00029c0001267983 */ /* 0x000f680000300800 */
[----:B------:R0:W-:Y:S04]  /*d900*/  STL [R1+0x294], R151 ;  /* 0x0002949701007387 */ /* 0x0001e80000100800 */
[----:B0-----:R-:W5:Y:S04]  /*d910*/  LDL.LU R151, [R1+0x474] ;  /* 0x0004740001977983 */ /* 0x001f680000300800 */
[----:B------:R-:W5:Y:S01]  /*d920*/  LDL.LU R39, [R1+0x298] ;  /* 0x0002980001277983 */ /* 0x000f620000300800 */
[----:B--2---:R-:W-:Y:S01]  /*d930*/  FADD R27, R52, R27 ;  /* 0x0000001b341b7221 */ /* 0x004fe20000000000 */
[----:B---3--:R-:W-:Y:S01]  /*d940*/  FADD R26, R53, R26 ;  /* 0x0000001a351a7221 */ /* 0x008fe20000000000 */
[----:B----4-:R-:W-:Y:S01]  /*d950*/  FADD R25, R54, R25 ;  /* 0x0000001936197221 */ /* 0x010fe20000000000 */
[----:B------:R-:W-:Y:S01]  /*d960*/  FADD R24, R55, R24 ;  /* 0x0000001837187221 */ /* 0x000fe20000000000 */
        /* <DEDUP_REMOVED lines=9> */
[----:B-----5:R-:W-:Y:S01]  /*da00*/  FADD R34, R45, R34 ;  /* 0x000000222d227221 */ /* 0x020fe20000000000 */
[----:B------:R-:W-:Y:S01]  /*da10*/  FADD R35, R44, R35 ;  /* 0x000000232c237221 */ /* 0x000fe20000000000 */
[----:B------:R-:W-:Y:S01]  /*da20*/  FADD R36, R43, R36 ;  /* 0x000000242b247221 */ /* 0x000fe20000000000 */
[----:B------:R-:W-:Y:S01]  /*da30*/  FADD R37, R42, R37 ;  /* 0x000000252a257221 */ /* 0x000fe20000000000 */
[----:B------:R-:W-:Y:S01]  /*da40*/  FADD R38, R41, R38 ;  /* 0x0000002629267221 */ /* 0x000fe20000000000 */
[----:B------:R-:W-:-:S05]  /*da50*/  FADD R39, R40, R39 ;  /* 0x0000002728277221 */ /* 0x000fca0000000000 */
[----:B------:R0:W-:Y:S04]  /*da60*/  STL [R1+0x298], R39 ;  /* 0x0002982701007387 */ /* 0x0001e80000100800 */
        /* <DEDUP_REMOVED lines=15> */
[----:B------:R-:W5:Y:S04]  /*db60*/  LDL.LU R51, [R1+0x2e4] ;  /* 0x0002e40001337983 */ /* 0x000f680000300800 */
[----:B------:R5:W-:Y:S04]  /*db70*/  STL [R1+0x2d8], R0 ;  /* 0x0002d80001007387 */ /* 0x000be80000100800 */
[----:B------:R-:W5:Y:S04]  /*db80*/  LDL.LU R50, [R1+0x2e8] ;  /* 0x0002e80001327983 */ /* 0x000f680000300800 */
[----:B------:R5:W-:Y:S04]  /*db90*/  STL [R1+0x2dc], R2 ;  /* 0x0002dc0201007387 */ /* 0x000be80000100800 */
[----:B------:R-:W5:Y:S04]  /*dba0*/  LDL.LU R49, [R1+0x2ec] ;  /* 0x0002ec0001317983 */ /* 0x000f680000300800 */
[----:B------:R5:W-:Y:S04]  /*dbb0*/  STL [R1+0x2e0], R3 ;  /* 0x0002e00301007387 */ /* 0x000be80000100800 */
[----:B------:R-:W5:Y:S04]  /*dbc0*/  LDL.LU R48, [R1+0x2f0] ;  /* 0x0002f00001307983 */ /* 0x000f680000300800 */
        /* <DEDUP_REMOVED lines=8> */
[----:B0-----:R-:W5:Y:S04]  /*dc50*/  LDL.LU R39, [R1+0x314] ;  /* 0x0003140001277983 */ /* 0x001f680000300800 */
[----:B-1----:R-:W5:Y:S04]  /*dc60*/  LDL.LU R38, [R1+0x318] ;  /* 0x0003180001267983 */ /* 0x002f680000300800 */
[----:B--2---:R-:W2:Y:S04]  /*dc70*/  LDL.LU R37, [R1+0x31c] ;  /* 0x00031c0001257983 */ /* 0x004ea80000300800 */
[----:B---3--:R-:W3:Y:S04]  /*dc80*/  LDL.LU R36, [R1+0x320] ;  /* 0x0003200001247983 */ /* 0x008ee80000300800 */
[----:B----4-:R-:W4:Y:S04]  /*dc90*/  LDL.LU R35, [R1+0x324] ;  /* 0x0003240001237983 */ /* 0x010f280000300800 */
[----:B-----5:R-:W5:Y:S04]  /*dca0*/  LDL.LU R34, [R1+0x328] ;  /* 0x0003280001227983 */ /* 0x020f680000300800 */
        /* <DEDUP_REMOVED lines=12> */
[----:B------:R-:W5:Y:S01]  /*dd70*/  LDL.LU R3, [R1+0x35c] ;  /* 0x00035c0001037983 */ /* 0x000f620000300800 */
[----:B------:R-:W-:Y:S01]  /*dd80*/  FADD R51, R59, R51 ;  /* 0x000000333b337221 */ /* 0x000fe20000000000 */
[----:B------:R-:W-:-:S04]  /*dd90*/  FADD R50, R60, R50 ;  /* 0x000000323c327221 */ /* 0x000fc80000000000 */
        /* <DEDUP_REMOVED lines=25> */
[----:B--2---:R-:W-:-:S03]  /*df30*/  FADD R37, R73, R37 ;  /* 0x0000002549257221 */ /* 0x004fc60000000000 */
[----:B------:R2:W-:Y:S01]  /*df40*/  STL [R1+0x318], R38 ;  /* 0x0003182601007387 */ /* 0x0005e20000100800 */
[----:B---3--:R-:W-:-:S03]  /*df50*/  FADD R36, R74, R36 ;  /* 0x000000244a247221 */ /* 0x008fc60000000000 */
[----:B------:R3:W-:Y:S01]  /*df60*/  STL [R1+0x31c], R37 ;  /* 0x00031c2501007387 */ /* 0x0007e20000100800 */
[----:B----4-:R-:W-:-:S03]  /*df70*/  FADD R35, R75, R35 ;  /* 0x000000234b237221 */ /* 0x010fc60000000000 */
[----:B------:R4:W-:Y:S01]  /*df80*/  STL [R1+0x320], R36 ;  /* 0x0003202401007387 */ /* 0x0009e20000100800 */
[----:B-----5:R-:W-:-:S03]  /*df90*/  FADD R34, R76, R34 ;  /* 0x000000224c227221 */ /* 0x020fc60000000000 */
        /* <DEDUP_REMOVED lines=24> */
[----:B0-----:R-:W5:Y:S01]  /*e120*/  LDL.LU R51, [R1+0x360] ;  /* 0x0003600001337983 */ /* 0x001f620000300800 */
[----:B------:R-:W-:-:S03]  /*e130*/  FADD R3, R89, R3 ;  /* 0x0000000359037221 */ /* 0x000fc60000000000 */
[----:B------:R0:W-:Y:S04]  /*e140*/  STL [R1+0x354], R0 ;  /* 0x0003540001007387 */ /* 0x0001e80000100800 */
[----:B-1----:R-:W5:Y:S04]  /*e150*/  LDL.LU R50, [R1+0x364] ;  /* 0x0003640001327983 */ /* 0x002f680000300800 */
        /* <DEDUP_REMOVED lines=181> */
[----:B------:R-:W-:Y:S01]  /*ecb0*/  FADD R2, R150, R2 ;  /* 0x0000000296027221 */ /* 0x000fe20000000000 */
[----:B------:R-:W-:-:S05]  /*ecc0*/  FADD R3, R3, R151 ;  /* 0x0000009703037221 */ /* 0x000fca0000000000 */
[----:B------:R0:W-:Y:S04]  /*ecd0*/  STL [R1+0x454], R3 ;  /* 0x0004540301007387 */ /* 0x0001e80000100800 */
[----:B------:R0:W-:Y:S04]  /*ece0*/  STL [R1+0x44c], R0 ;  /* 0x00044c0001007387 */ /* 0x0001e80000100800 */
[----:B------:R0:W-:Y:S02]  /*ecf0*/  STL [R1+0x450], R2 ;  /* 0x0004500201007387 */ /* 0x0001e40000100800 */
.L_x_33:
[----:B0-----:R-:W0:Y:S02]  /*ed00*/  LDC R0, c[0x0][0x28c] ;  /* 0x0000a300ff007b82 */ /* 0x001e240000000800 */
[----:B0-----:R-:W-:-:S13]  /*ed10*/  ISETP.GE.AND P1, PT, R0, 0x1, PT ;  /* 0x000000010000780c */ /* 0x001fda0003f26270 */
[----:B------:R-:W-:Y:S05]  /*ed20*/  @!P1 BRA `(.L_x_34) ;  /* 0x0000000000609947 */ /* 0x000fea0003800000 */
[----:B------:R-:W-:-:S06]  /*ed30*/  UISETP.NE.AND UP0, UPT, UR24, 0x3, UPT ;  /* 0x000000031800788c */ /* 0x000fcc000bf05270 */
[----:B------:R-:W-:-:S13]  /*ed40*/  PLOP3.LUT P1, PT, PT, PT, UP0, 0x80, 0x0 ;  /* 0x000000000000781c */ /* 0x000fda0003f2f008 */
[----:B------:R-:W-:Y:S05]  /*ed50*/  @!P1 BRA `(.L_x_35) ;  /* 0x0000000000049947 */ /* 0x000fea0003800000 */
[----:B------:R-:W-:Y:S01]  /*ed60*/  BPT.TRAP 0x1 ;  /* 0x000000040000795c */ /* 0x000fe20000300000 */
.L_x_35:
[----:B------:R-:W-:Y:S04]  /*ed70*/  BSSY B0, `(.L_x_36) ;  /* 0x000000f000007945 */ /* 0x000fe80003800000 */
[----:B------:R-:W-:Y:S05]  /*ed80*/  @!P0 BRA `(.L_x_37) ;  /* 0x0000000000348947 */ /* 0x000fea0003800000 */
[----:B------:R-:W4:Y:S01]  /*ed90*/  LDL R2, [R1+0x458] ;  /* 0x0004580001027983 */ /* 0x000f220000100800 */
[----:B------:R-:W-:-:S04]  /*eda0*/  UISETP.LT.AND UP0, UPT, UR9, 0x1, UPT ;  /* 0x000000010900788c */ /* 0x000fc8000bf01270 */
[----:B------:R-:W-:-:S04]  /*edb0*/  USEL UR8, UR9, 0x1, UP0 ;  /* 0x0000000109087887 */ /* 0x000fc80008000000 */
[----:B------:R-:W-:-:S04]  /*edc0*/  UIADD3 UR8, UR5, UR9, -UR8 ;  /* 0x0000000905087290 */ /* 0x000fc8000fffe808 */
[----:B------:R-:W-:-:S04]  /*edd0*/  USHF.R.U32.HI UR6, URZ, 0x1, UR8 ;  /* 0x000000013f067899 */ /* 0x000fc80008011608 */
[----:B------:R-:W-:-:S04]  /*ede0*/  UIMAD.WIDE.U32 UR6, UR6, -0x6db6db6d, URZ ;  /* 0x92492493060678a5 */ /* 0x000fc8000f8e003f */
[----:B------:R-:W-:-:S04]  /*edf0*/  USHF.R.U32.HI UR6, URZ, 0x2, UR7 ;  /* 0x000000023f067899 */ /* 0x000fc80008011607 */
[----:B------:R-:W-:-:S04]  /*ee00*/  UIMAD UR8, UR6, -0xe, UR8 ;  /* 0xfffffff2060878a4 */ /* 0x000fc8000f8e0208 */
[----:B------:R-:W-:-:S04]  /*ee10*/  ULEA UR8, UR8, UR11, 0x3 ;  /* 0x0000000b08087291 */ /* 0x000fc8000f8e183f */
[----:B------:R-:W-:-:S06]  /*ee20*/  UIADD3 UR8, UR8, 0x70, URZ ;  /* 0x0000007008087890 */ /* 0x000fcc000fffe03f */
[----:B------:R-:W-:-:S05]  /*ee30*/  IMAD.U32 R0, RZ, RZ, UR8 ;  /* 0x00000008ff007e24 */ /* 0x000fca000f8e00ff */
[----:B----4-:R-:W-:-:S04]  /*ee40*/  PRMT R0, R2, 0x654, R0 ;  /* 0x0000065402007816 */ /* 0x010fc80000000000 */
[----:B------:R0:W-:Y:S03]  /*ee50*/  SYNCS.ARRIVE.TRANS64.RED.A1T0 RZ, [R0+URZ], RZ ;  /* 0x000000ff00ff79a7 */ /* 0x0001e6000810043f */
.L_x_37:
[----:B------:R-:W-:Y:S05]  /*ee60*/  BSYNC B0 ;  /* 0x0000000000007941 */ /* 0x000fea0003800000 */
.L_x_36:
[----:B------:R-:W-:-:S06]  /*ee70*/  UISETP.GT.U32.AND UP0, UPT, UR13, 0x1, UPT ;  /* 0x000000010d00788c */ /* 0x000fcc000bf04070 */
[----:B------:R-:W-:-:S13]  /*ee80*/  PLOP3.LUT P1, PT, PT, PT, UP0, 0x80, 0x0 ;  /* 0x000000000000781c */ /* 0x000fda0003f2f008 */
[----:B------:R-:W-:Y:S05]  /*ee90*/  @P1 BRA `(.L_x_34) ;  /* 0x0000000000041947 */ /* 0x000fea0003800000 */
[----:B------:R-:W-:Y:S01]  /*eea0*/  BPT.TRAP 0x1 ;  /* 0x000000040000795c */ /* 0x000fe20000300000 */
.L_x_34:
[----:B------:R-:W4:Y:S01]  /*eeb0*/  LDL.LU R26, [R1+0x468] ;  /* 0x00046800011a7983 */ /* 0x000f220000300800 */
[----:B------:R-:W5:Y:S01]  /*eec0*/  LDC R3, c[0x0][0x288] ;  /* 0x0000a200ff037b82 */ /* 0x000f620000000800 */
[----:B------:R-:W0:Y:S01]  /*eed0*/  S2R R25, SR_TID.X ;  /* 0x0000000000197919 */ /* 0x000e220000002100 */
[----:B------:R-:W-:Y:S02]  /*eee0*/  UIADD3 UR11, UR9, UR5, URZ ;  /* 0x00000005090b7290 */ /* 0x000fe4000fffe03f */
[----:B------:R-:W-:Y:S01]  /*eef0*/  USHF.R.S32.HI UR12, URZ, 0x1f, UR10 ;  /* 0x0000001f3f0c7899 */ /* 0x000fe2000801140a */
[----:B------:R-:W2:Y:S01]  /*ef00*/  LDL.LU R24, [R1+0x464] ;  /* 0x0004640001187983 */ /* 0x000ea20000300800 */
[----:B------:R-:W-:Y:S01]  /*ef10*/  UISETP.GT.U32.AND UP0, UPT, UR11, 0xd, UPT ;  /* 0x0000000d0b00788c */ /* 0x000fe2000bf04070 */
[----:B------:R-:W-:Y:S01]  /*ef20*/  IMAD.MOV.U32 R39, RZ, RZ, -0x1 ;  /* 0xffffffffff277424 */ /* 0x000fe200078e00ff */
[----:B------:R-:W-:Y:S01]  /*ef30*/  ULDC UR6, c[0x0][0x284] ;  /* 0x0000a10000067ab9 */ /* 0x000fe20000000800 */
[----:B------:R-:W-:Y:S01]  /*ef40*/  ULDC.64 UR14, c[0x0][0x5d0] ;  /* 0x00017400000e7ab9 */ /* 0x000fe20000000a00 */
[----:B------:R-:W-:-:S02]  /*ef50*/  UISETP.LT.U32.AND UP0, UPT, UR9, 0xe, UP0 ;  /* 0x0000000e0900788c */ /* 0x000fc40008701070 */
[----:B------:R-:W-:Y:S02]  /*ef60*/  UIMAD UR5, UR12, UR14, URZ ;  /* 0x0000000e0c0572a4 */ /* 0x000fe4000f8e023f */
[----:B------:R-:W-:Y:S02]  /*ef70*/  UISETP.GE.U32.AND UP1, UPT, UR9, 0xe, UPT ;  /* 0x0000000e0900788c */ /* 0x000fe4000bf26070 */
[----:B------:R-:W-:Y:S02]  /*ef80*/  UIMAD UR8, UR10, UR15, UR5 ;  /* 0x0000000f0a0872a4 */ /* 0x000fe4000f8e0205 */
[----:B------:R-:W-:-:S04]  /*ef90*/  USEL UR5, URZ, 0x1, !UP0 ;  /* 0x000000013f057887 */ /* 0x000fc8000c000000 */
[----:B------:R-:W-:Y:S01]  /*efa0*/  ULOP3.LUT UR4, UR4, UR5, URZ, 0x3c, !UPT ;  /* 0x0000000504047292 */ /* 0x000fe2000f8e3c3f */
[C---:B0-----:R-:W-:Y:S01]  /*efb0*/  LOP3.LUT R2, R25.reuse, 0x3, RZ, 0xc0, !PT ;  /* 0x0000000319027812 */ /* 0x041fe200078ec0ff */
[----:B------:R-:W-:Y:S01]  /*efc0*/  IMAD.SHL.U32 R30, R25, 0x2, RZ ;  /* 0x00000002191e7824 */ /* 0x000fe200078e00ff */
[----:B------:R-:W-:-:S03]  /*efd0*/  SHF.R.U32.HI R32, RZ, 0x7, R25 ;  /* 0x00000007ff207819 */ /* 0x000fc60000011619 */
[----:B-----5:R-:W-:Y:S01]  /*efe0*/  IMAD R2, R2, -0x2, R3 ;  /* 0xfffffffe02027824 */ /* 0x020fe200078e0203 */
[----:B------:R-:W-:Y:S02]  /*eff0*/  LOP3.LUT R32, R32, 0x1, RZ, 0xc0, !PT ;  /* 0x0000000120207812 */ /* 0x000fe400078ec0ff */
[----:B------:R-:W-:-:S03]  /*f000*/  LOP3.LUT R30, R30, 0x6, RZ, 0xc0, !PT ;  /* 0x000000061e1e7812 */ /* 0x000fc600078ec0ff */
[----:B------:R-:W-:Y:S02]  /*f010*/  IMAD.SHL.U32 R33, R32, 0x40, RZ ;  /* 0x0000004020217824 */ /* 0x000fe400078e00ff */
[----:B----4-:R-:W-:-:S04]  /*f020*/  IMAD.WIDE R36, R26, 0x100, RZ ;  /* 0x000001001a247825 */ /* 0x010fc800078e02ff */
[----:B--2---:R-:W-:Y:S01]  /*f030*/  IMAD.SHL.U32 R0, R24, 0x100, RZ ;  /* 0x0000010018007824 */ /* 0x004fe200078e00ff */
[----:B------:R-:W-:Y:S01]  /*f040*/  PRMT R30, R30, 0x6540, R24 ;  /* 0x000065401e1e7816 */ /* 0x000fe20000000018 */
[----:B------:R-:W-:-:S03]  /*f050*/  IMAD.U32 R24, RZ, RZ, UR14 ;  /* 0x0000000eff187e24 */ /* 0x000fc6000f8e00ff */
[----:B------:R-:W-:Y:S01]  /*f060*/  ISETP.GE.AND P1, PT, R0, R3, PT ;  /* 0x000000030000720c */ /* 0x000fe20003f26270 */
[----:B------:R-:W-:Y:S01]  /*f070*/  IMAD.IADD R0, R2, 0x1, -R0 ;  /* 0x0000000102007824 */ /* 0x000fe200078e0a00 */
[----:B------:R-:W-:Y:S02]  /*f080*/  SHF.R.U32.HI R2, RZ, 0x2, R25 ;  /* 0x00000002ff027819 */ /* 0x000fe40000011619 */
[----:B------:R-:W-:Y:S02]  /*f090*/  LOP3.LUT R3, R25, 0x60, RZ, 0xc0, !PT ;  /* 0x0000006019037812 */ /* 0x000fe400078ec0ff */
[----:B------:R-:W-:Y:S02]  /*f0a0*/  LOP3.LUT R2, R2, 0x7, RZ, 0xc0, !PT ;  /* 0x0000000702027812 */ /* 0x000fe400078ec0ff */
[----:B------:R-:W-:Y:S02]  /*f0b0*/  SHF.R.U32.HI R3, RZ, 0x1, R3 ;  /* 0x00000001ff037819 */ /* 0x000fe40000011603 */
[----:B------:R-:W-:-:S02]  /*f0c0*/  LOP3.LUT R33, R33, 0x40, R2, 0xe2, !PT ;  /* 0x0000004021217812 */ /* 0x000fc400078ee202 */
[----:B------:R-:W-:Y:S02]  /*f0d0*/  IADD3 R2, RZ, -R3, -R2 ;  /* 0x80000003ff027210 */ /* 0x000fe40007ffe802 */
[----:B------:R-:W-:Y:S02]  /*f0e0*/  SHF.R.S32.HI R31, RZ, 0x1f, R30 ;  /* 0x0000001fff1f7819 */ /* 0x000fe4000001141e */
[----:B------:R-:W-:Y:S01]  /*f0f0*/  LOP3.LUT R33, R36, R33, R3, 0xfe, !PT ;  /* 0x0000002124217212 */ /* 0x000fe200078efe03 */
[----:B------:R-:W-:Y:S02]  /*f100*/  IMAD R32, R32, -0x40, R2 ;  /* 0xffffffc020207824 */ /* 0x000fe400078e0202 */
[----:B------:R-:W-:Y:S02]  /*f110*/  IMAD.SHL.U32 R2, R26, 0x100, RZ ;  /* 0x000001001a027824 */ /* 0x000fe400078e00ff */
[----:B------:R-:W-:-:S03]  /*f120*/  IMAD.WIDE.U32 R24, R24, UR10, R30 ;  /* 0x0000000a18187c25 */ /* 0x000fc6000f8e001e */
[C---:B------:R-:W-:Y:S01]  /*f130*/  IADD3 R32, -R2.reuse, UR6, R32 ;  /* 0x0000000602207c10 */ /* 0x040fe2000fffe120 */
[----:B------:R-:W-:Y:S01]  /*f140*/  VIADD R25, R25, UR8 ;  /* 0x0000000819197c36 */ /* 0x000fe20008000000 */
[----:B------:R-:W-:Y:S01]  /*f150*/  ISETP.GE.OR P1, PT, R2, UR6, P1 ;  /* 0x0000000602007c0c */ /* 0x000fe20008f26670 */
[----:B------:R-:W-:-:S04]  /*f160*/  USHF.R.U32.HI UR6, URZ, 0x1, UR11 ;  /* 0x000000013f067899 */ /* 0x000fc8000801160b */
[----:B------:R-:W-:-:S04]  /*f170*/  UIMAD.WIDE.U32 UR6, UR6, -0x6db6db6d, URZ ;  /* 0x92492493060678a5 */ /* 0x000fc8000f8e003f */
[----:B------:R-:W-:-:S04]  /*f180*/  USHF.R.U32.HI UR6, URZ, 0x2, UR7 ;  /* 0x000000023f067899 */ /* 0x000fc80008011607 */
[----:B------:R-:W-:Y:S02]  /*f190*/  UIMAD UR5, UR6, -0xe, UR11 ;  /* 0xfffffff2060578a4 */ /* 0x000fe4000f8e020b */
[----:B------:R-:W-:Y:S01]  /*f1a0*/  @UP1 ULOP3.LUT UR4, UR4, 0x1, UR6, 0x78, !UPT ;  /* 0x0000000104041892 */ /* 0x000fe2000f8e7806 */
[----:B------:R-:W-:Y:S11]  /*f1b0*/  @P1 BRA `(.L_x_38) ;  /* 0x0000012400bc1947 */ /* 0x000ff60003800000 */
[----:B------:R-:W0:Y:S01]  /*f1c0*/  LDC.64 R26, c[0x0][0x5c8] ;  /* 0x00017200ff1a7b82 */ /* 0x000e220000000a00 */
[----:B------:R-:W-:Y:S01]  /*f1d0*/  ULDC.64 UR6, c[0x0][0x5c0] ;  /* 0x0001700000067ab9 */ /* 0x000fe20000000a00 */
[----:B------:R-:W-:Y:S01]  /*f1e0*/  BSSY B0, `(.L_x_38) ;  /* 0x000126c000007945 */ /* 0x000fe20003800000 */
[-C--:B0-----:R-:W-:Y:S01]  /*f1f0*/  IMAD R2, R37, R26.reuse, RZ ;  /* 0x0000001a25027224 */ /* 0x081fe200078e02ff */
[----:B------:R-:W-:Y:S01]  /*f200*/  SHF.L.U64.HI R34, R26, 0x3, R27 ;  /* 0x000000031a227819 */ /* 0x000fe2000001021b */
[----:B------:R-:W-:-:S04]  /*f210*/  IMAD.WIDE.U32 R24, R33, R26, R24 ;  /* 0x0000001a21187225 */ /* 0x000fc800078e0018 */
[----:B------:R-:W-:Y:S01]  /*f220*/  IMAD R2, R33, R27, R2 ;  /* 0x0000001b21027224 */ /* 0x000fe200078e0202 */
[C---:B------:R-:W-:Y:S01]  /*f230*/  LEA R28, P2, R26.reuse, R24, 0x7 ;  /* 0x000000181a1c7211 */ /* 0x040fe200078438ff */
[----:B------:R-:W-:Y:S02]  /*f240*/  IMAD.SHL.U32 R35, R26, 0x8, RZ ;  /* 0x000000081a237824 */ /* 0x000fe400078e00ff */
[----:B------:R-:W-:Y:S01]  /*f250*/  IMAD.IADD R25, R25, 0x1, R2 ;  /* 0x0000000119197824 */ /* 0x000fe200078e0202 */
[C---:B------:R-:W-:Y:S02]  /*f260*/  IADD3 R2, P1, R24.reuse, UR6, RZ ;  /* 0x0000000618027c10 */ /* 0x040fe4000ff3e0ff */
[----:B------:R-:W-:Y:S02]  /*f270*/  IADD3 R24, P5, P6, R24, UR6, R35 ;  /* 0x0000000618187c10 */ /* 0x000fe4000febe023 */
[----:B------:R-:W-:Y:S02]  /*f280*/  LEA.HI.X R29, R26, R25, R27, 0x7, P2 ;  /* 0x000000191a1d7211 */ /* 0x000fe400010f3c1b */
[----:B------:R-:W-:-:S02]  /*f290*/  IADD3.X R3, R25, UR7, RZ, P1, !PT ;  /* 0x0000000719037c10 */ /* 0x000fc40008ffe4ff */
[--C-:B------:R-:W-:Y:S02]  /*f2a0*/  IADD3.X R25, R25, UR7, R34.reuse, P5, P6 ;  /* 0x0000000719197c10 */ /* 0x100fe4000afec422 */
[----:B------:R-:W-:Y:S02]  /*f2b0*/  FSETP.NEU.AND P5, PT, RZ, UR23, PT ;  /* 0x00000017ff007c0b */ /* 0x000fe4000bfad000 */
[C---:B------:R-:W-:Y:S02]  /*f2c0*/  IADD3 R26, P2, P3, R28.reuse, UR6, R35 ;  /* 0x000000061c1a7c10 */ /* 0x040fe4000fb5e023 */
[----:B------:R-:W-:Y:S02]  /*f2d0*/  IADD3 R28, P1, R28, UR6, RZ ;  /* 0x000000061c1c7c10 */ /* 0x000fe4000ff3e0ff */
[C---:B------:R-:W-:Y:S02]  /*f2e0*/  IADD3.X R27, R29.reuse, UR7, R34, P2, P3 ;  /* 0x000000071d1b7c10 */ /* 0x040fe400097e6422 */
[----:B------:R-:W-:-:S05]  /*f2f0*/  IADD3.X R29, R29, UR7, RZ, P1, !PT ;  /* 0x000000071d1d7c10 */ /* 0x000fca0008ffe4ff */
[----:B------:R-:W-:Y:S05]  /*f300*/  @!P5 BRA `(.L_x_39) ;  /* 0x000000d800fcd947 */ /* 0x000fea0003800000 */
[----:B------:R-:W-:Y:S01]  /*f310*/  ULDC.64 UR6, c[0x0][0x5b8] ;  /* 0x00016e0000067ab9 */ /* 0x000fe20000000a00 */
[----:B------:R-:W-:Y:S01]  /*f320*/  BSSY B1, `(.L_x_40) ;  /* 0x0000013000017945 */ /* 0x000fe20003800000 */
[----:B------:R-:W-:Y:S01]  /*f330*/  IMAD.U32 R34, RZ, RZ, UR6 ;  /* 0x00000006ff227e24 */ /* 0x000fe2000f8e00ff */
[----:B------:R-:W-:-:S03]  /*f340*/  UIMAD UR6, UR12, UR6, URZ ;  /* 0x000000060c0672a4 */ /* 0x000fc6000f8e023f */
[----:B------:R-:W-:Y:S01]  /*f350*/  IMAD.WIDE.U32 R30, R34, UR10, R30 ;  /* 0x0000000a221e7c25 */ /* 0x000fe2000f8e001e */
[----:B------:R-:W-:-:S03]  /*f360*/  UIMAD UR6, UR10, UR7, UR6 ;  /* 0x000000070a0672a4 */ /* 0x000fc6000f8e0206 */
[----:B------:R-:W-:Y:S01]  /*f370*/  IMAD.MOV.U32 R34, RZ, RZ, R30 ;  /* 0x000000ffff227224 */ /* 0x000fe200078e001e */
[----:B------:R-:W-:Y:S02]  /*f380*/  ULDC.64 UR10, c[0x0][0x5a8] ;  /* 0x00016a00000a7ab9 */ /* 0x000fe40000000a00 */
[----:B------:R-:W-:Y:S01]  /*f390*/  VIADD R35, R31, UR6 ;  /* 0x000000061f237c36 */ /* 0x000fe20008000000 */
[----:B------:R-:W-:Y:S02]  /*f3a0*/  ULDC.64 UR6, c[0x0][0x5b0] ;  /* 0x00016c0000067ab9 */ /* 0x000fe40000000a00 */
[----:B------:R-:W-:Y:S02]  /*f3b0*/  IMAD R38, R37, UR6, RZ ;  /* 0x0000000625267c24 */ /* 0x000fe4000f8e02ff */
[----:B------:R-:W-:-:S04]  /*f3c0*/  IMAD.WIDE.U32 R30, R33, UR6, R34 ;  /* 0x00000006211e7c25 */ /* 0x000fc8000f8e0022 */
[----:B------:R-:W-:Y:S01]  /*f3d0*/  IMAD R38, R33, UR7, R38 ;  /* 0x0000000721267c24 */ /* 0x000fe2000f8e0226 */
[----:B------:R-:W-:-:S04]  /*f3e0*/  IADD3 R30, P1, R30, UR10, RZ ;  /* 0x0000000a1e1e7c10 */ /* 0x000fc8000ff3e0ff */
[--C-:B------:R-:W-:Y:S02]  /*f3f0*/  IADD3.X R31, R31, UR11, R38.reuse, P1, !PT ;  /* 0x0000000b1f1f7c10 */ /* 0x100fe40008ffe426 */
[----:B------:R-:W-:Y:S02]  /*f400*/  ISETP.GE.AND P1, PT, R32, 0x1, PT ;  /* 0x000000012000780c */ /* 0x000fe40003f26270 */
[----:B------:R-:W-:Y:S02]  /*f410*/  PRMT R38, RZ, 0x7610, R38 ;  /* 0x00007610ff267816 */ /* 0x000fe40000000026 */
[----:B------:R-:W-:-:S13]  /*f420*/  ISETP.LT.OR P2, PT, R0, 0x1, !P1 ;  /* 0x000000010000780c */ /* 0x000fda0004f41670 */
[----:B------:R-:W-:Y:S05]  /*f430*/  @P2 BRA `(.L_x_41) ;  /* 0x0000000000042947 */ /* 0x000fea0003800000 */
[----:B------:R0:W5:Y:S02]  /*f440*/  LDG.E.U8 R38, desc[UR20][R30.64] ;  /* 0x000000141e267981 */ /* 0x000164000c1e1100 */
.L_x_41:
[----:B------:R-:W-:Y:S05]  /*f450*/  BSYNC B1 ;  /* 0x0000000000017941 */ /* 0x000fea0003800000 */
.L_x_40:
[----:B-----5:R-:W-:Y:S01]  /*f460*/  LOP3.LUT R38, R38, 0xff, RZ, 0xc0, !PT ;  /* 0x000000ff26267812 */ /* 0x020fe200078ec0ff */
[----:B------:R-:W-:Y:S03]  /*f470*/  BSSY B1, `(.L_x_42) ;  /* 0x000000b000017945 */ /* 0x000fe60003800000 */
[----:B------:R-:W-:-:S05]  /*f480*/  F2FP.F16.E4M3.UNPACK_B R38, R38 ;  /* 0x00000026ff26723e */ /* 0x000fca00020006ff */
[----:B------:R-:W-:-:S05]  /*f490*/  HADD2.F32 R38, -RZ, R38.H0_H0 ;  /* 0x20000026ff267230 */ /* 0x000fca0000004100 */
[----:B------:R-:W-:-:S04]  /*f4a0*/  FMUL R38, R38, UR23 ;  /* 0x0000001726267c20 */ /* 0x000fc80008400000 */
[----:B------:R-:W-:-:S05]  /*f4b0*/  FFMA R4, R4, UR22, R38 ;  /* 0x0000001604047c23 */ /* 0x000fca0008000026 */
[----:B------:R-:W-:-:S05]  /*f4c0*/  F2FP.SATFINITE.E4M3.F32.PACK_AB_MERGE_C R4, RZ, R4, RZ ;  /* 0x00000004ff04723e */ /* 0x000fca00048070ff */
[----:B------:R2:W-:Y:S01]  /*f4d0*/  @!P2 STG.E.U8 desc[UR20][R2.64], R4 ;  /* 0x000000040200a986 */ /* 0x0005e2000c101114 */
[----:B------:R-:W-:Y:S02]  /*f4e0*/  ISETP.LT.OR P2, PT, R0, 0x2, !P1 ;  /* 0x000000020000780c */ /* 0x000fe40004f41670 */
[----:B--2---:R-:W-:-:S11]  /*f4f0*/  PRMT R4, RZ, 0x7610, R4 ;  /* 0x00007610ff047816 */ /* 0x004fd60000000004 */
[----:B------:R-:W-:Y:S05]  /*f500*/  @P2 BRA `(.L_x_43) ;  /* 0x0000000000042947 */ /* 0x000fea0003800000 */
[----:B------:R2:W5:Y:S02]  /*f510*/  LDG.E.U8 R4, desc[UR20][R30.64+0x1] ;  /* 0x000001141e047981 */ /* 0x000564000c1e1100 */
.L_x_43:
[----:B------:R-:W-:Y:S05]  /*f520*/  BSYNC B1 ;  /* 0x0000000000017941 */ /* 0x000fea0003800000 */
.L_x_42:
        /* <DEDUP_REMOVED lines=8> */
[----:B------:R-:W-:-:S05]  /*f5b0*/  IADD3 R4, P2, R33, 0x8, RZ ;  /* 0x0000000821047810 */ /* 0x000fca0007f5e0ff */
[----:B----4-:R-:W-:-:S04]  /*f5c0*/  IMAD.X R5, RZ, RZ, R37, P2 ;  /* 0x000000ffff057224 */ /* 0x010fc800010e0625 */
[----:B------:R-:W-:-:S04]  /*f5d0*/  IMAD R5, R5, UR6, RZ ;  /* 0x0000000605057c24 */ /* 0x000fc8000f8e02ff */
[C---:B------:R-:W-:Y:S02]  /*f5e0*/  IMAD R38, R4.reuse, UR7, R5 ;  /* 0x0000000704267c24 */ /* 0x040fe4000f8e0205 */
[----:B------:R-:W-:-:S03]  /*f5f0*/  IMAD.WIDE.U32 R4, R4, UR6, R34 ;  /* 0x0000000604047c25 */ /* 0x000fc6000f8e0022 */
[----:B------:R-:W-:-:S04]  /*f600*/  IADD3 R4, P2, R4, UR10, RZ ;  /* 0x0000000a04047c10 */ /* 0x000fc8000ff5e0ff */
[--C-:B------:R-:W-:Y:S02]  /*f610*/  IADD3.X R5, R5, UR11, R38.reuse, P2, !PT ;  /* 0x0000000b05057c10 */ /* 0x100fe400097fe426 */
[----:B------:R-:W-:Y:S02]  /*f620*/  ISETP.GE.AND P2, PT, R32, 0x9, PT ;  /* 0x000000092000780c */ /* 0x000fe40003f46270 */
[----:B------:R-:W-:Y:S02]  /*f630*/  PRMT R38, RZ, 0x7610, R38 ;  /* 0x00007610ff267816 */ /* 0x000fe40000000026 */
[----:B------:R-:W-:-:S13]  /*f640*/  ISETP.LT.OR P3, PT, R0, 0x1, !P2 ;  /* 0x000000010000780c */ /* 0x000fda0005761670 */
[----:B------:R-:W-:Y:S05]  /*f650*/  @P3 BRA `(.L_x_45) ;  /* 0x0000000000043947 */ /* 0x000fea0003800000 */
[----:B------:R4:W5:Y:S02]  /*f660*/  LDG.E.U8 R38, desc[UR20][R4.64] ;  /* 0x0000001404267981 */ /* 0x000964000c1e1100 */
.L_x_45:
[----:B------:R-:W-:Y:S05]  /*f670*/  BSYNC B1 ;  /* 0x0000000000017941 */ /* 0x000fea0003800000 */
.L_x_44:
        /* <DEDUP_REMOVED lines=9> */
[----:B0-----:R-:W-:-:S11]  /*f710*/  PRMT R6, RZ, 0x7610, R6 ;  /* 0x00007610ff067816 */ /* 0x001fd60000000006 */
[----:B------:R-:W-:Y:S05]  /*f720*/  @P3 BRA `(.L_x_47) ;  /* 0x0000000000043947 */ /* 0x000fea0003800000 */
[----:B------:R0:W5:Y:S02]  /*f730*/  LDG.E.U8 R6, desc[UR20][R4.64+0x1] ;  /* 0x0000011404067981 */ /* 0x000164000c1e1100 */
.L_x_47:
[----:B------:R-:W-:Y:S05]  /*f740*/  BSYNC B1 ;  /* 0x0000000000017941 */ /* 0x000fea0003800000 */
.L_x_46:
[----:B-----5:R-:W-:Y:S01]  /*f750*/  LOP3.LUT R6, R6, 0xff, RZ, 0xc0, !PT ;  /* 0x000000ff06067812 */ /* 0x020fe200078ec0ff */
[----:B------:R-:W-:Y:S01]  /*f760*/  BSSY B1, `(.L_x_48) ;  /* 0x000000b000017945 */ /* 0x000fe20003800000 */
[----:B------:R-:W-:Y:S02]  /*f770*/  ISETP.LT.OR P5, PT, R0, 0x9, !P1 ;  /* 0x000000090000780c */ /* 0x000fe40004fa1670 */
[----:B------:R-:W-:-:S05]  /*f780*/  F2FP.F16.E4M3.UNPACK_B R6, R6 ;  /* 0x00000006ff06723e */ /* 0x000fca00020006ff */
[----:B------:R-:W-:-:S05]  /*f790*/  HADD2.F32 R6, -RZ, R6.H0_H0 ;  /* 0x20000006ff067230 */ /* 0x000fca0000004100 */
[----:B------:R-:W-:-:S04]  /*f7a0*/  FMUL R6, R6, UR23 ;  /* 0x0000001706067c20 */ /* 0x000fc80008400000 */
[--C-:B------:R-:W-:Y:S01]  /*f7b0*/  FFMA R7, R7, UR22, R6.reuse ;  /* 0x0000001607077c23 */ /* 0x100fe20008000006 */
[----:B------:R-:W-:-:S04]  /*f7c0*/  PRMT R6, RZ, 0x7610, R6 ;  /* 0x00007610ff067816 */ /* 0x000fc80000000006 */
[----:B------:R-:W-:-:S05]  /*f7d0*/  F2FP.SATFINITE.E4M3.F32.PACK_AB_MERGE_C R7, RZ, R7, RZ ;  /* 0x00000007ff07723e */ /* 0x000fca00048070ff */
[----:B------:R0:W-:Y:S01]  /*f7e0*/  @!P3 STG.E.U8 desc[UR20][R24.64+0x1], R7 ;  /* 0x000001071800b986 */ /* 0x0001e2000c101114 */
[----:B------:R-:W-:Y:S05]  /*f7f0*/  @P5 BRA `(.L_x_49) ;  /* 0x0000000000045947 */ /* 0x000fea0003800000 */
[----:B------:R0:W5:Y:S02]  /*f800*/  LDG.E.U8 R6, desc[UR20][R30.64+0x8] ;  /* 0x000008141e067981 */ /* 0x000164000c1e1100 */
.L_x_49:
[----:B------:R-:W-:Y:S05]  /*f810*/  BSYNC B1 ;  /* 0x0000000000017941 */ /* 0x000fea0003800000 */
.L_x_48:
        /* <DEDUP_REMOVED lines=12> */
.L_x_51:
[----:B------:R-:W-:Y:S05]  /*f8e0*/  BSYNC B1 ;  /* 0x0000000000017941 */ /* 0x000fea0003800000 */
.L_x_50:
        /* <DEDUP_REMOVED lines=12> */
.L_x_53:
[----:B------:R-:W-:Y:S05]  /*f9b0*/  BSYNC B1 ;  /* 0x0000000000017941 */ /* 0x000fea0003800000 */
.L_x_52:
        /* <DEDUP_REMOVED lines=12> */
.L_x_55:
[----:B------:R-:W-:Y:S05]  /*fa80*/  BSYNC B1 ;  /* 0x0000000000017941 */ /* 0x000fea0003800000 */
.L_x_54:
        /* <DEDUP_REMOVED lines=12> */
.L_x_57:
[----:B------:R-:W-:Y:S05]  /*fb50*/  BSYNC B1 ;  /* 0x0000000000017941 */ /* 0x000fea0003800000 */
.L_x_56:
        /* <DEDUP_REMOVED lines=12> */
.L_x_59:
[----:B------:R-:W-:Y:S05]  /*fc20*/  BSYNC B1 ;  /* 0x0000000000017941 */ /* 0x000fea0003800000 */
.L_x_58:
        /* <DEDUP_REMOVED lines=12> */
.L_x_61:
[----:B------:R-:W-:Y:S05]  /*fcf0*/  BSYNC B1 ;  /* 0x0000000000017941 */ /* 0x000fea0003800000 */
.L_x_60:
        /* <DEDUP_REMOVED lines=12> */
.L_x_63:
[----:B------:R-:W-:Y:S05]  /*fdc0*/  BSYNC B1 ;  /* 0x0000000000017941 */ /* 0x000fea0003800000 */
.L_x_62:
        /* <DEDUP_REMOVED lines=12> */
.L_x_65:
[----:B------:R-:W-:Y:S05]  /*fe90*/  BSYNC B1 ;  /* 0x0000000000017941 */ /* 0x000fea0003800000 */
.L_x_64:
        /* <DEDUP_REMOVED lines=12> */
.L_x_67:
[----:B------:R-:W-:Y:S05]  /*ff60*/  BSYNC B1 ;  /* 0x0000000000017941 */ /* 0x000fea0003800000 */
.L_x_66:
        /* <DEDUP_REMOVED lines=12> */
.L_x_69:
[----:B------:R-:W-:Y:S05]  /*10030*/  BSYNC B1 ;  /* 0x0000000000017941 */ /* 0x000fea0003800000 */
.L_x_68:
        /* <DEDUP_REMOVED lines=12> */
.L_x_71:
[----:B------:R-:W-:Y:S05]  /*10100*/  BSYNC B1 ;  /* 0x0000000000017941 */ /* 0x000fea0003800000 */
.L_x_70:
        /* <DEDUP_REMOVED lines=12> */
.L_x_73:
[----:B------:R-:W-:Y:S05]  /*101d0*/  BSYNC B1 ;  /* 0x0000000000017941 */ /* 0x000fea0003800000 */
.L_x_72:
        /* <DEDUP_REMOVED lines=12> */
.L_x_75:
[----:B------:R-:W-:Y:S05]  /*102a0*/  BSYNC B1 ;  /* 0x0000000000017941 */ /* 0x000fea0003800000 */
.L_x_74:
        /* <DEDUP_REMOVED lines=12> */
.L_x_77:
[----:B------:R-:W-:Y:S05]  /*10370*/  BSYNC B1 ;  /* 0x0000000000017941 */ /* 0x000fea0003800000 */
.L_x_76:
        /* <DEDUP_REMOVED lines=12> */
.L_x_79:
[----:B------:R-:W-:Y:S05]  /*10440*/  BSYNC B1 ;  /* 0x0000000000017941 */ /* 0x000fea0003800000 */
.L_x_78:
        /* <DEDUP_REMOVED lines=12> */
.L_x_81:
[----:B------:R-:W-:Y:S05]  /*10510*/  BSYNC B1 ;  /* 0x0000000000017941 */ /* 0x000fea0003800000 */
.L_x_80:
        /* <DEDUP_REMOVED lines=12> */
.L_x_83:
[----:B------:R-:W-:Y:S05]  /*105e0*/  BSYNC B1 ;  /* 0x0000000000017941 */ /* 0x000fea0003800000 */
.L_x_82:
        /* <DEDUP_REMOVED lines=12> */
.L_x_85:
[----:B------:R-:W-:Y:S05]  /*106b0*/  BSYNC B1 ;  /* 0x0000000000017941 */ /* 0x000fea0003800000 */
.L_x_84:
        /* <DEDUP_REMOVED lines=12> */
.L_x_87:
[----:B------:R-:W-:Y:S05]  /*10780*/  BSYNC B1 ;  /* 0x0000000000017941 */ /* 0x000fea0003800000 */
.L_x_86:
        /* <DEDUP_REMOVED lines=12> */
.L_x_89:
[----:B------:R-:W-:Y:S05]  /*10850*/  BSYNC B1 ;  /* 0x0000000000017941 */ /* 0x000fea0003800000 */
.L_x_88:
        /* <DEDUP_REMOVED lines=12> */
.L_x_91:
[----:B------:R-:W-:Y:S05]  /*10920*/  BSYNC B1 ;  /* 0x0000000000017941 */ /* 0x000fea0003800000 */
.L_x_90:
        /* <DEDUP_REMOVED lines=12> */
.L_x_93:
[----:B------:R-:W-:Y:S05]  /*109f0*/  BSYNC B1 ;  /* 0x0000000000017941 */ /* 0x000fea0003800000 */
.L_x_92:
        /* <DEDUP_REMOVED lines=12> */
.L_x_95:
[----:B------:R-:W-:Y:S05]  /*10ac0*/  BSYNC B1 ;  /* 0x0000000000017941 */ /* 0x000fea0003800000 */
.L_x_94:
        /* <DEDUP_REMOVED lines=12> */
.L_x_97:
[----:B------:R-:W-:Y:S05]  /*10b90*/  BSYNC B1 ;  /* 0x0000000000017941 */ /* 0x000fea0003800000 */
.L_x_96:
        /* <DEDUP_REMOVED lines=12> */
.L_x_99:
[----:B------:R-:W-:Y:S05]  /*10c60*/  BSYNC B1 ;  /* 0x0000000000017941 */ /* 0x000fea0003800000 */
.L_x_98:
        /* <DEDUP_REMOVED lines=12> */
.L_x_101:
[----:B------:R-:W-:Y:S05]  /*10d30*/  BSYNC B1 ;  /* 0x0000000000017941 */ /* 0x000fea0003800000 */
.L_x_100:
        /* <DEDUP_REMOVED lines=12> */
.L_x_103:
[----:B------:R-:W-:Y:S05]  /*10e00*/  BSYNC B1 ;  /* 0x0000000000017941 */ /* 0x000fea0003800000 */
.L_x_102:
        /* <DEDUP_REMOVED lines=12> */
.L_x_105:
[----:B------:R-:W-:Y:S05]  /*10ed0*/  BSYNC B1 ;  /* 0x0000000000017941 */ /* 0x000fea0003800000 */
.L_x_104:
        /* <DEDUP_REMOVED lines=12> */
.L_x_107:
[----:B------:R-:W-:Y:S05]  /*10fa0*/  BSYNC B1 ;  /* 0x0000000000017941 */ /* 0x000fea0003800000 */
.L_x_106:
        /* <DEDUP_REMOVED lines=12> */
.L_x_109:
[----:B------:R-:W-:Y:S05]  /*11070*/  BSYNC B1 ;  /* 0x0000000000017941 */ /* 0x000fea0003800000 */
.L_x_108:
        /* <DEDUP_REMOVED lines=12> */
.L_x_111:
[----:B------:R-:W-:Y:S05]  /*11140*/  BSYNC B1 ;  /* 0x0000000000017941 */ /* 0x000fea0003800000 */
.L_x_110:
        /* <DEDUP_REMOVED lines=12> */
.L_x_113:
[----:B------:R-:W-:Y:S05]  /*11210*/  BSYNC B1 ;  /* 0x0000000000017941 */ /* 0x000fea0003800000 */
.L_x_112:
        /* <DEDUP_REMOVED lines=12> */
.L_x_115:
[----:B------:R-:W-:Y:S05]  /*112e0*/  BSYNC B1 ;  /* 0x0000000000017941 */ /* 0x000fea0003800000 */
.L_x_114:
        /* <DEDUP_REMOVED lines=12> */
.L_x_117:
[----:B------:R-:W-:Y:S05]  /*113b0*/  BSYNC B1 ;  /* 0x0000000000017941 */ /* 0x000fea0003800000 */
.L_x_116:
        /* <DEDUP_REMOVED lines=12> */
.L_x_119:
[----:B------:R-:W-:Y:S05]  /*11480*/  BSYNC B1 ;  /* 0x0000000000017941 */ /* 0x000fea0003800000 */
.L_x_118:
        /* <DEDUP_REMOVED lines=12> */
.L_x_121:
[----:B------:R-:W-:Y:S05]  /*11550*/  BSYNC B1 ;  /* 0x0000000000017941 */ /* 0x000fea0003800000 */
.L_x_120:
        /* <DEDUP_REMOVED lines=12> */
.L_x_123:
[----:B------:R-:W-:Y:S05]  /*11620*/  BSYNC B1 ;  /* 0x0000000000017941 */ /* 0x000fea0003800000 */
.L_x_122:
[----:B-----5:R-:W-:Y:S01]  /*11630*/  LOP3.LUT R6, R6, 0xff, RZ, 0xc0, !PT ;  /* 0x000000ff06067812 */ /* 0x020fe200078ec0ff */
[----:B------:R-:W-:Y:S01]  /*11640*/  BSSY B1, `(.L_x_124) ;  /* 0x000000b000017945 */ /* 0x000fe20003800000 */
[----:B------:R-:W-:Y:S02]  /*11650*/  ISETP.LT.OR P5, PT, R0, 0x51, !P2 ;  /* 0x000000510000780c */ /* 0x000fe400057a1670 */
[----:B------:R-:W-:-:S05]  /*11660*/  F2FP.F16.E4M3.UNPACK_B R6, R6 ;  /* 0x00000006ff06723e */ /* 0x000fca00020006ff */
[----:B------:R-:W-:-:S05]  /*11670*/  HADD2.F32 R6, -RZ, R6.H0_H0 ;  /* 0x20000006ff067230 */ /* 0x000fca0000004100 */
[----:B------:R-:W-:-:S04]  /*11680*/  FMUL R6, R6, UR23 ;  /* 0x0000001706067c20 */ /* 0x000fc80008400000 */
[----:B------:R-:W-:-:S05]  /*11690*/  FFMA R6, R173, UR22, R6 ;  /* 0x00000016ad067c23 */ /* 0x000fca0008000006 */
[----:B0-----:R-:W-:Y:S02]  /*116a0*/  F2FP.SATFINITE.E4M3.F32.PACK_AB_MERGE_C R7, RZ, R6, RZ ;  /* 0x00000006ff07723e */ /* 0x001fe400048070ff */
[----:B------:R-:W-:-:S03]  /*116b0*/  PRMT R6, RZ, 0x7610, R6 ;  /* 0x00007610ff067816 */ /* 0x000fc60000000006 */
[----:B------:R0:W-:Y:S01]  /*116c0*/  @!P3 STG.E.U8 desc[UR20][R2.64+0x51], R7 ;  /* 0x000051070200b986 */ /* 0x0001e2000c101114 */
[----:B------:R-:W-:Y:S05]  /*116d0*/  @P5 BRA `(.L_x_125) ;  /* 0x0000000000045947 */ /* 0x000fea0003800000 */
[----:B------:R0:W5:Y:S02]  /*116e0*/  LDG.E.U8 R6, desc[UR20][R4.64+0x50] ;  /* 0x0000501404067981 */ /* 0x000164000c1e1100 */
.L_x_125:
[----:B------:R-:W-:Y:S05]  /*116f0*/  BSYNC B1 ;  /* 0x0000000000017941 */ /* 0x000fea0003800000 */
.L_x_124:
        /* <DEDUP_REMOVED lines=12> */
.L_x_127:
[----:B------:R-:W-:Y:S05]  /*117c0*/  BSYNC B1 ;  /* 0x0000000000017941 */ /* 0x000fea0003800000 */
.L_x_126:
        /* <DEDUP_REMOVED lines=12> */
.L_x_129:
[----:B------:R-:W-:Y:S05]  /*11890*/  BSYNC B1 ;  /* 0x0000000000017941 */ /* 0x000fea0003800000 */
.L_x_128:
[----:B-----5:R-:W-:Y:S01]  /*118a0*/  LOP3.LUT R6, R6, 0xff, RZ, 0xc0, !PT ;  /* 0x000000ff06067812 */ /* 0x020fe200078ec0ff */
[----:B------:R-:W-:Y:S01]  /*118b0*/  BSSY B1, `(.L_x_130) ;  /* 0x000000b000017945 */ /* 0x000fe20003800000 */
[----:B------:R-:W-:Y:S02]  /*118c0*/  ISETP.LT.OR P3, PT, R0, 0x5a, !P1 ;  /* 0x0000005a0000780c */ /* 0x000fe40004f61670 */
[----:B------:R-:W-:-:S05]  /*118d0*/  F2FP.F16.E4M3.UNPACK_B R6, R6 ;  /* 0x00000006ff06723e */ /* 0x000fca00020006ff */
[----:B------:R-:W-:-:S05]  /*118e0*/  HADD2.F32 R6, -RZ, R6.H0_H0 ;  /* 0x20000006ff067230 */ /* 0x000fca0000004100 */
[----:B0-----:R-:W-:Y:S01]  /*118f0*/  FMUL R7, R6, UR23 ;  /* 0x0000001706077c20 */ /* 0x001fe20008400000 */
[----:B------:R-:W-:-:S03]  /*11900*/  PRMT R6, RZ, 0x7610, R6 ;  /* 0x00007610ff067816 */ /* 0x000fc60000000006 */
[----:B------:R-:W-:-:S05]  /*11910*/  FFMA R7, R176, UR22, R7 ;  /* 0x00000016b0077c23 */ /* 0x000fca0008000007 */
[----:B------:R-:W-:-:S05]  /*11920*/  F2FP.SATFINITE.E4M3.F32.PACK_AB_MERGE_C R7, RZ, R7, RZ ;  /* 0x00000007ff07723e */ /* 0x000fca00048070ff */
[----:B------:R0:W-:Y:S01]  /*11930*/  @!P5 STG.E.U8 desc[UR20][R2.64+0x58], R7 ;  /* 0x000058070200d986 */ /* 0x0001e2000c101114 */
[----:B------:R-:W-:Y:S05]  /*11940*/  @P3 BRA `(.L_x_131) ;  /* 0x0000000000043947 */ /* 0x000fea0003800000 */
[----:B------:R0:W5:Y:S02]  /*11950*/  LDG.E.U8 R6, desc[UR20][R30.64+0x59] ;  /* 0x000059141e067981 */ /* 0x000164000c1e1100 */
.L_x_131:
[----:B------:R-:W-:Y:S05]  /*11960*/  BSYNC B1 ;  /* 0x0000000000017941 */ /* 0x000fea0003800000 */
.L_x_130:
        /* <DEDUP_REMOVED lines=12> */
.L_x_133:
[----:B------:R-:W-:Y:S05]  /*11a30*/  BSYNC B1 ;  /* 0x0000000000017941 */ /* 0x000fea0003800000 */
.L_x_132:
        /* <DEDUP_REMOVED lines=12> */
.L_x_135:
[----:B------:R-:W-:Y:S05]  /*11b00*/  BSYNC B1 ;  /* 0x0000000000017941 */ /* 0x000fea0003800000 */
.L_x_134:
        /* <DEDUP_REMOVED lines=12> */
.L_x_137:
[----:B------:R-:W-:Y:S05]  /*11bd0*/  BSYNC B1 ;  /* 0x0000000000017941 */ /* 0x000fea0003800000 */
.L_x_136:
        /* <DEDUP_REMOVED lines=12> */
.L_x_139:
[----:B------:R-:W-:Y:S05]  /*11ca0*/  BSYNC B1 ;  /* 0x0000000000017941 */ /* 0x000fea0003800000 */
.L_x_138:
        /* <DEDUP_REMOVED lines=12> */
.L_x_141:
[----:B------:R-:W-:Y:S05]  /*11d70*/  BSYNC B1 ;  /* 0x0000000000017941 */ /* 0x000fea0003800000 */
.L_x_140:
        /* <DEDUP_REMOVED lines=12> */
.L_x_143:
[----:B------:R-:W-:Y:S05]  /*11e40*/  BSYNC B1 ;  /* 0x0000000000017941 */ /* 0x000fea0003800000 */
.L_x_142:
        /* <DEDUP_REMOVED lines=12> */
.L_x_145:
[----:B------:R-:W-:Y:S05]  /*11f10*/  BSYNC B1 ;  /* 0x0000000000017941 */ /* 0x000fea0003800000 */
.L_x_144:
        /* <DEDUP_REMOVED lines=12> */
.L_x_147:
[----:B------:R-:W-:Y:S05]  /*11fe0*/  BSYNC B1 ;  /* 0x0000000000017941 */ /* 0x000fea0003800000 */
.L_x_146:
        /* <DEDUP_REMOVED lines=12> */
.L_x_149:
[----:B------:R-:W-:Y:S05]  /*120b0*/  BSYNC B1 ;  /* 0x0000000000017941 */ /* 0x000fea0003800000 */
.L_x_148:
        /* <DEDUP_REMOVED lines=12> */
.L_x_151:
[----:B------:R-:W-:Y:S05]  /*12180*/  BSYNC B1 ;  /* 0x0000000000017941 */ /* 0x000fea0003800000 */
.L_x_150:
        /* <DEDUP_REMOVED lines=12> */
.L_x_153:
[----:B------:R-:W-:Y:S05]  /*12250*/  BSYNC B1 ;  /* 0x0000000000017941 */ /* 0x000fea0003800000 */
.L_x_152:
        /* <DEDUP_REMOVED lines=12> */
.L_x_155:
[----:B------:R-:W-:Y:S05]  /*12320*/  BSYNC B1 ;  /* 0x0000000000017941 */ /* 0x000fea0003800000 */
.L_x_154:
        /* <DEDUP_REMOVED lines=12> */
.L_x_157:
[----:B------:R-:W-:Y:S05]  /*123f0*/  BSYNC B1 ;  /* 0x0000000000017941 */ /* 0x000fea0003800000 */
.L_x_156:
        /* <DEDUP_REMOVED lines=12> */
.L_x_159:
[----:B------:R-:W-:Y:S05]  /*124c0*/  BSYNC B1 ;  /* 0x0000000000017941 */ /* 0x000fea0003800000 */
.L_x_158:
        /* <DEDUP_REMOVED lines=12> */
.L_x_161:
[----:B------:R-:W-:Y:S05]  /*12590*/  BSYNC B1 ;  /* 0x0000000000017941 */ /* 0x000fea0003800000 */
.L_x_160:
        /* <DEDUP_REMOVED lines=12> */
.L_x_163:
[----:B------:R-:W-:Y:S05]  /*12660*/  BSYNC B1 ;  /* 0x0000000000017941 */ /* 0x000fea0003800000 */
.L_x_162:
        /* <DEDUP_REMOVED lines=12> */
.L_x_165:
[----:B------:R-:W-:Y:S05]  /*12730*/  BSYNC B1 ;  /* 0x0000000000017941 */ /* 0x000fea0003800000 */
.L_x_164:
        /* <DEDUP_REMOVED lines=12> */
.L_x_167:
[----:B------:R-:W-:Y:S05]  /*12800*/  BSYNC B1 ;  /* 0x0000000000017941 */ /* 0x000fea0003800000 */
.L_x_166:
        /* <DEDUP_REMOVED lines=12> */
.L_x_169:
[----:B------:R-:W-:Y:S05]  /*128d0*/  BSYNC B1 ;  /* 0x0000000000017941 */ /* 0x000fea0003800000 */
.L_x_168:
        /* <DEDUP_REMOVED lines=12> */
.L_x_171:
[----:B------:R-:W-:Y:S05]  /*129a0*/  BSYNC B1 ;  /* 0x0000000000017941 */ /* 0x000fea0003800000 */
.L_x_170:
        /* <DEDUP_REMOVED lines=12> */
.L_x_173:
[----:B------:R-:W-:Y:S05]  /*12a70*/  BSYNC B1 ;  /* 0x0000000000017941 */ /* 0x000fea0003800000 */
.L_x_172:
        /* <DEDUP_REMOVED lines=12> */
.L_x_175:
[----:B------:R-:W-:Y:S05]  /*12b40*/  BSYNC B1 ;  /* 0x0000000000017941 */ /* 0x000fea0003800000 */
.L_x_174:
        /* <DEDUP_REMOVED lines=12> */
.L_x_177:
[----:B------:R-:W-:Y:S05]  /*12c10*/  BSYNC B1 ;  /* 0x0000000000017941 */ /* 0x000fea0003800000 */
.L_x_176:
        /* <DEDUP_REMOVED lines=12> */
.L_x_179:
[----:B------:R-:W-:Y:S05]  /*12ce0*/  BSYNC B1 ;  /* 0x0000000000017941 */ /* 0x000fea0003800000 */
.L_x_178:
        /* <DEDUP_REMOVED lines=12> */
.L_x_181:
[----:B------:R-:W-:Y:S05]  /*12db0*/  BSYNC B1 ;  /* 0x0000000000017941 */ /* 0x000fea0003800000 */
.L_x_180:
        /* <DEDUP_REMOVED lines=12> */
.L_x_183:
[----:B------:R-:W-:Y:S05]  /*12e80*/  BSYNC B1 ;  /* 0x0000000000017941 */ /* 0x000fea0003800000 */
.L_x_182:
        /* <DEDUP_REMOVED lines=12> */
.L_x_185:
[----:B------:R-:W-:Y:S05]  /*12f50*/  BSYNC B1 ;  /* 0x0000000000017941 */ /* 0x000fea0003800000 */
.L_x_184:
        /* <DEDUP_REMOVED lines=12> */
.L_x_187:
[----:B------:R-:W-:Y:S05]  /*13020*/  BSYNC B1 ;  /* 0x0000000000017941 */ /* 0x000fea0003800000 */
.L_x_186:
        /* <DEDUP_REMOVED lines=12> */
.L_x_189:
[----:B------:R-:W-:Y:S05]  /*130f0*/  BSYNC B1 ;  /* 0x0000000000017941 */ /* 0x000fea0003800000 */
.L_x_188:
        /* <DEDUP_REMOVED lines=12> */
.L_x_191:
[----:B------:R-:W-:Y:S05]  /*131c0*/  BSYNC B1 ;  /* 0x0000000000017941 */ /* 0x000fea0003800000 */
.L_x_190:
        /* <DEDUP_REMOVED lines=12> */
.L_x_193:
[----:B------:R-:W-:Y:S05]  /*13290*/  BSYNC B1 ;  /* 0x0000000000017941 */ /* 0x000fea0003800000 */
.L_x_192:
        /* <DEDUP_REMOVED lines=12> */
.L_x_195:
[----:B------:R-:W-:Y:S05]  /*13360*/  BSYNC B1 ;  /* 0x0000000000017941 */ /* 0x000fea0003800000 */
.L_x_194:
        /* <DEDUP_REMOVED lines=12> */
.L_x_197:
[----:B------:R-:W-:Y:S05]  /*13430*/  BSYNC B1 ;  /* 0x0000000000017941 */ /* 0x000fea0003800000 */
.L_x_196:
        /* <DEDUP_REMOVED lines=12> */
.L_x_199:
[----:B------:R-:W-:Y:S05]  /*13500*/  BSYNC B1 ;  /* 0x0000000000017941 */ /* 0x000fea0003800000 */
.L_x_198:
        /* <DEDUP_REMOVED lines=12> */
.L_x_201:
[----:B------:R-:W-:Y:S05]  /*135d0*/  BSYNC B1 ;  /* 0x0000000000017941 */ /* 0x000fea0003800000 */
.L_x_200:
        /* <DEDUP_REMOVED lines=12> */
.L_x_203:
[----:B------:R-:W-:Y:S05]  /*136a0*/  BSYNC B1 ;  /* 0x0000000000017941 */ /* 0x000fea0003800000 */
.L_x_202:
        /* <DEDUP_REMOVED lines=12> */
.L_x_205:
[----:B------:R-:W-:Y:S05]  /*13770*/  BSYNC B1 ;  /* 0x0000000000017941 */ /* 0x000fea0003800000 */
.L_x_204:
        /* <DEDUP_REMOVED lines=12> */
.L_x_207:
[----:B------:R-:W-:Y:S05]  /*13840*/  BSYNC B1 ;  /* 0x0000000000017941 */ /* 0x000fea0003800000 */
.L_x_206:
        /* <DEDUP_REMOVED lines=12> */
.L_x_209:
[----:B------:R-:W-:Y:S05]  /*13910*/  BSYNC B1 ;  /* 0x0000000000017941 */ /* 0x000fea0003800000 */
.L_x_208:
        /* <DEDUP_REMOVED lines=12> */
.L_x_211:
[----:B------:R-:W-:Y:S05]  /*139e0*/  BSYNC B1 ;  /* 0x0000000000017941 */ /* 0x000fea0003800000 */
.L_x_210:
        /* <DEDUP_REMOVED lines=12> */
.L_x_213:
[----:B------:R-:W-:Y:S05]  /*13ab0*/  BSYNC B1 ;  /* 0x0000000000017941 */ /* 0x000fea0003800000 */
.L_x_212:
        /* <DEDUP_REMOVED lines=12> */
.L_x_215:
[----:B------:R-:W-:Y:S05]  /*13b80*/  BSYNC B1 ;  /* 0x0000000000017941 */ /* 0x000fea0003800000 */
.L_x_214:
        /* <DEDUP_REMOVED lines=12> */
.L_x_217:
[----:B------:R-:W-:Y:S05]  /*13c50*/  BSYNC B1 ;  /* 0x0000000000017941 */ /* 0x000fea0003800000 */
.L_x_216:
        /* <DEDUP_REMOVED lines=12> */
.L_x_219:
[----:B------:R-:W-:Y:S05]  /*13d20*/  BSYNC B1 ;  /* 0x0000000000017941 */ /* 0x000fea0003800000 */
.L_x_218:
        /* <DEDUP_REMOVED lines=12> */
.L_x_221:
[----:B------:R-:W-:Y:S05]  /*13df0*/  BSYNC B1 ;  /* 0x0000000000017941 */ /* 0x000fea0003800000 */
.L_x_220:
        /* <DEDUP_REMOVED lines=12> */
.L_x_223:
[----:B------:R-:W-:Y:S05]  /*13ec0*/  BSYNC B1 ;  /* 0x0000000000017941 */ /* 0x000fea0003800000 */
.L_x_222:
        /* <DEDUP_REMOVED lines=12> */
.L_x_225:
[----:B------:R-:W-:Y:S05]  /*13f90*/  BSYNC B1 ;  /* 0x0000000000017941 */ /* 0x000fea0003800000 */
.L_x_224:
        /* <DEDUP_REMOVED lines=12> */
.L_x_227:
[----:B------:R-:W-:Y:S05]  /*14060*/  BSYNC B1 ;  /* 0x0000000000017941 */ /* 0x000fea0003800000 */
.L_x_226:
        /* <DEDUP_REMOVED lines=12> */
.L_x_229:
[----:B------:R-:W-:Y:S05]  /*14130*/  BSYNC B1 ;  /* 0x0000000000017941 */ /* 0x000fea0003800000 */
.L_x_228:
        /* <DEDUP_REMOVED lines=12> */
.L_x_231:
[----:B------:R-:W-:Y:S05]  /*14200*/  BSYNC B1 ;  /* 0x0000000000017941 */ /* 0x000fea0003800000 */
.L_x_230:
        /* <DEDUP_REMOVED lines=12> */
.L_x_233:
[----:B------:R-:W-:Y:S05]  /*142d0*/  BSYNC B1 ;  /* 0x0000000000017941 */ /* 0x000fea0003800000 */
.L_x_232:
        /* <DEDUP_REMOVED lines=12> */
.L_x_235:
[----:B------:R-:W-:Y:S05]  /*143a0*/  BSYNC B1 ;  /* 0x0000000000017941 */ /* 0x000fea0003800000 */
.L_x_234:
        /* <DEDUP_REMOVED lines=12> */
.L_x_237:
[----:B------:R-:W-:Y:S05]  /*14470*/  BSYNC B1 ;  /* 0x0000000000017941 */ /* 0x000fea0003800000 */
.L_x_236:
        /* <DEDUP_REMOVED lines=12> */
.L_x_239:
[----:B------:R-:W-:Y:S05]  /*14540*/  BSYNC B1 ;  /* 0x0000000000017941 */ /* 0x000fea0003800000 */
.L_x_238:
        /* <DEDUP_REMOVED lines=12> */
.L_x_241:
[----:B------:R-:W-:Y:S05]  /*14610*/  BSYNC B1 ;  /* 0x0000000000017941 */ /* 0x000fea0003800000 */
.L_x_240:
        /* <DEDUP_REMOVED lines=12> */
.L_x_243:
[----:B------:R-:W-:Y:S05]  /*146e0*/  BSYNC B1 ;  /* 0x0000000000017941 */ /* 0x000fea0003800000 */
.L_x_242:
        /* <DEDUP_REMOVED lines=12> */
.L_x_245:
[----:B------:R-:W-:Y:S05]  /*147b0*/  BSYNC B1 ;  /* 0x0000000000017941 */ /* 0x000fea0003800000 */
.L_x_244:
        /* <DEDUP_REMOVED lines=12> */
.L_x_247:
[----:B------:R-:W-:Y:S05]  /*14880*/  BSYNC B1 ;  /* 0x0000000000017941 */ /* 0x000fea0003800000 */
.L_x_246:
        /* <DEDUP_REMOVED lines=12> */
.L_x_249:
[----:B------:R-:W-:Y:S05]  /*14950*/  BSYNC B1 ;  /* 0x0000000000017941 */ /* 0x000fea0003800000 */
.L_x_248:
        /* <DEDUP_REMOVED lines=12> */
.L_x_251:
[----:B------:R-:W-:Y:S05]  /*14a20*/  BSYNC B1 ;  /* 0x0000000000017941 */ /* 0x000fea0003800000 */
.L_x_250:
        /* <DEDUP_REMOVED lines=12> */
.L_x_253:
[----:B------:R-:W-:Y:S05]  /*14af0*/  BSYNC B1 ;  /* 0x0000000000017941 */ /* 0x000fea0003800000 */
.L_x_252:
[----:B0-----:R-:W2:Y:S01]  /*14b00*/  LDL.LU R7, [R1+0x200] ;  /* 0x0002000001077983 */ /* 0x001ea20000300800 */
[----:B-----5:R-:W-:Y:S01]  /*14b10*/  LOP3.LUT R6, R6, 0xff, RZ, 0xc0, !PT ;  /* 0x000000ff06067812 */ /* 0x020fe200078ec0ff */
[----:B------:R-:W-:Y:S01]  /*14b20*/  BSSY B1, `(.L_x_254) ;  /* 0x000000b000017945 */ /* 0x000fe20003800000 */
[----:B------:R-:W-:Y:S02]  /*14b30*/  ISETP.LT.OR P3, PT, R0, 0xd2, !P2 ;  /* 0x000000d20000780c */ /* 0x000fe40005761670 */
[----:B------:R-:W-:-:S05]  /*14b40*/  F2FP.F16.E4M3.UNPACK_B R6, R6 ;  /* 0x00000006ff06723e */ /* 0x000fca00020006ff */
[----:B------:R-:W-:-:S05]  /*14b50*/  HADD2.F32 R6, -RZ, R6.H0_H0 ;  /* 0x20000006ff067230 */ /* 0x000fca0000004100 */
[----:B------:R-:W-:-:S04]  /*14b60*/  FMUL R6, R6, UR23 ;  /* 0x0000001706067c20 */ /* 0x000fc80008400000 */
[----:B--2---:R-:W-:-:S05]  /*14b70*/  FFMA R6, R7, UR22, R6 ;  /* 0x0000001607067c23 */ /* 0x004fca0008000006 */
[----:B------:R-:W-:Y:S02]  /*14b80*/  F2FP.SATFINITE.E4M3.F32.PACK_AB_MERGE_C R7, RZ, R6, RZ ;  /* 0x00000006ff07723e */ /* 0x000fe400048070ff */
[----:B------:R-:W-:-:S03]  /*14b90*/  PRMT R6, RZ, 0x7610, R6 ;  /* 0x00007610ff067816 */ /* 0x000fc60000000006 */
[----:B------:R0:W-:Y:S01]  /*14ba0*/  @!P5 STG.E.U8 desc[UR20][R24.64+0xd0], R7 ;  /* 0x0000d0071800d986 */ /* 0x0001e2000c101114 */
[----:B------:R-:W-:Y:S05]  /*14bb0*/  @P3 BRA `(.L_x_255) ;  /* 0x0000000000043947 */ /* 0x000fea0003800000 */
[----:B------:R2:W5:Y:S02]  /*14bc0*/  LDG.E.U8 R6, desc[UR20][R4.64+0xd1] ;  /* 0x0000d11404067981 */ /* 0x000564000c1e1100 */
.L_x_255:
[----:B------:R-:W-:Y:S05]  /*14bd0*/  BSYNC B1 ;  /* 0x0000000000017941 */ /* 0x000fea0003800000 */
.L_x_254:
[----:B0-----:R-:W3:Y:S01]  /*14be0*/  LDL.LU R7, [R1+0x204] ;  /* 0x0002040001077983 */ /* 0x001ee20000300800 */
[----:B-----5:R-:W-:Y:S01]  /*14bf0*/  LOP3.LUT R6, R6, 0xff, RZ, 0xc0, !PT ;  /* 0x000000ff06067812 */ /* 0x020fe200078ec0ff */
[----:B------:R-:W-:Y:S01]  /*14c00*/  BSSY B1, `(.L_x_256) ;  /* 0x000000b000017945 */ /* 0x000fe20003800000 */
[----:B------:R-:W-:Y:S02]  /*14c10*/  ISETP.LT.OR P5, PT, R0, 0xd9, !P1 ;  /* 0x000000d90000780c */ /* 0x000fe40004fa1670 */
[----:B------:R-:W-:-:S05]  /*14c20*/  F2FP.F16.E4M3.UNPACK_B R6, R6 ;  /* 0x00000006ff06723e */ /* 0x000fca00020006ff */
[----:B------:R-:W-:-:S05]  /*14c30*/  HADD2.F32 R6, -RZ, R6.H0_H0 ;  /* 0x20000006ff067230 */ /* 0x000fca0000004100 */
[----:B------:R-:W-:-:S04]  /*14c40*/  FMUL R6, R6, UR23 ;  /* 0x0000001706067c20 */ /* 0x000fc80008400000 */
[----:B---3--:R-:W-:-:S05]  /*14c50*/  FFMA R6, R7, UR22, R6 ;  /* 0x0000001607067c23 */ /* 0x008fca0008000006 */
[----:B------:R-:W-:Y:S02]  /*14c60*/  F2FP.SATFINITE.E4M3.F32.PACK_AB_MERGE_C R7, RZ, R6, RZ ;  /* 0x00000006ff07723e */ /* 0x000fe400048070ff */
[----:B------:R-:W-:-:S03]  /*14c70*/  PRMT R6, RZ, 0x7610, R6 ;  /* 0x00007610ff067816 */ /* 0x000fc60000000006 */
[----:B------:R0:W-:Y:S01]  /*14c80*/  @!P3 STG.E.U8 desc[UR20][R24.64+0xd1], R7 ;  /* 0x0000d1071800b986 */ /* 0x0001e2000c101114 */
[----:B------:R-:W-:Y:S05]  /*14c90*/  @P5 BRA `(.L_x_257) ;  /* 0x0000000000045947 */ /* 0x000fea0003800000 */
[----:B------:R3:W5:Y:S02]  /*14ca0*/  LDG.E.U8 R6, desc[UR20][R30.64+0xd8] ;  /* 0x0000d8141e067981 */ /* 0x000764000c1e1100 */
.L_x_257:
[----:B------:R-:W-:Y:S05]  /*14cb0*/  BSYNC B1 ;  /* 0x0000000000017941 */ /* 0x000fea0003800000 */
.L_x_256:
        /* <DEDUP_REMOVED lines=13> */
.L_x_259:
[----:B------:R-:W-:Y:S05]  /*14d90*/  BSYNC B1 ;  /* 0x0000000000017941 */ /* 0x000fea0003800000 */
.L_x_258:
        /* <DEDUP_REMOVED lines=13> */
.L_x_261:
[----:B------:R-:W-:Y:S05]  /*14e70*/  BSYNC B1 ;  /* 0x0000000000017941 */ /* 0x000fea0003800000 */
.L_x_260:
        /* <DEDUP_REMOVED lines=13> */
.L_x_263:
[----:B------:R-:W-:Y:S05]  /*14f50*/  BSYNC B1 ;  /* 0x0000000000017941 */ /* 0x000fea0003800000 */
.L_x_262:
        /* <DEDUP_REMOVED lines=13> */
.L_x_265:
[----:B------:R-:W-:Y:S05]  /*15030*/  BSYNC B1 ;  /* 0x0000000000017941 */ /* 0x000fea0003800000 */
.L_x_264:
        /* <DEDUP_REMOVED lines=13> */
.L_x_267:
[----:B------:R-:W-:Y:S05]  /*15110*/  BSYNC B1 ;  /* 0x0000000000017941 */ /* 0x000fea0003800000 */
.L_x_266:
        /* <DEDUP_REMOVED lines=13> */
.L_x_269:
[----:B------:R-:W-:Y:S05]  /*151f0*/  BSYNC B1 ;  /* 0x0000000000017941 */ /* 0x000fea0003800000 */
.L_x_268:
        /* <DEDUP_REMOVED lines=13> */
.L_x_271:
[----:B------:R-:W-:Y:S05]  /*152d0*/  BSYNC B1 ;  /* 0x0000000000017941 */ /* 0x000fea0003800000 */
.L_x_270:
        /* <DEDUP_REMOVED lines=13> */
.L_x_273:
[----:B------:R-:W-:Y:S05]  /*153b0*/  BSYNC B1 ;  /* 0x0000000000017941 */ /* 0x000fea0003800000 */
.L_x_272:
        /* <DEDUP_REMOVED lines=13> */
.L_x_275:
[----:B------:R-:W-:Y:S05]  /*15490*/  BSYNC B1 ;  /* 0x0000000000017941 */ /* 0x000fea0003800000 */
.L_x_274:
        /* <DEDUP_REMOVED lines=13> */
.L_x_277:
[----:B------:R-:W-:Y:S05]  /*15570*/  BSYNC B1 ;  /* 0x0000000000017941 */ /* 0x000fea0003800000 */
.L_x_276:
        /* <DEDUP_REMOVED lines=13> */
.L_x_279:
[----:B------:R-:W-:Y:S05]  /*15650*/  BSYNC B1 ;  /* 0x0000000000017941 */ /* 0x000fea0003800000 */
.L_x_278:
        /* <DEDUP_REMOVED lines=13> */
.L_x_281:
[----:B------:R-:W-:Y:S05]  /*15730*/  BSYNC B1 ;  /* 0x0000000000017941 */ /* 0x000fea0003800000 */
.L_x_280:
        /* <DEDUP_REMOVED lines=13> */
.L_x_283:
[----:B------:R-:W-:Y:S05]  /*15810*/  BSYNC B1 ;  /* 0x0000000000017941 */ /* 0x000fea0003800000 */
.L_x_282:
        /* <DEDUP_REMOVED lines=13> */
.L_x_285:
[----:B------:R-:W-:Y:S05]  /*158f0*/  BSYNC B1 ;  /* 0x0000000000017941 */ /* 0x000fea0003800000 */
.L_x_284:
        /* <DEDUP_REMOVED lines=13> */
.L_x_287:
[----:B------:R-:W-:Y:S05]  /*159d0*/  BSYNC B1 ;  /* 0x0000000000017941 */ /* 0x000fea0003800000 */
.L_x_286:
        /* <DEDUP_REMOVED lines=13> */
.L_x_289:
[----:B------:R-:W-:Y:S05]  /*15ab0*/  BSYNC B1 ;  /* 0x0000000000017941 */ /* 0x000fea0003800000 */
.L_x_288:
        /* <DEDUP_REMOVED lines=13> */
.L_x_291:
[----:B------:R-:W-:Y:S05]  /*15b90*/  BSYNC B1 ;  /* 0x0000000000017941 */ /* 0x000fea0003800000 */
.L_x_290:
        /* <DEDUP_REMOVED lines=13> */
.L_x_293:
[----:B------:R-:W-:Y:S05]  /*15c70*/  BSYNC B1 ;  /* 0x0000000000017941 */ /* 0x000fea0003800000 */
.L_x_292:
[----:B0-----:R-:W2:Y:S01]  /*15c80*/  LDL.LU R3, [R1+0x250] ;  /* 0x0002500001037983 */ /* 0x001ea20000300800 */
[----:B-----5:R-:W-:Y:S01]  /*15c90*/  LOP3.LUT R6, R6, 0xff, RZ, 0xc0, !PT ;  /* 0x000000ff06067812 */ /* 0x020fe200078ec0ff */
[----:B------:R-:W-:Y:S01]  /*15ca0*/  BSSY B1, `(.L_x_294) ;  /* 0x000000b000017945 */ /* 0x000fe20003800000 */
[----:B------:R-:W-:Y:S02]  /*15cb0*/  ISETP.LT.OR P2, PT, R0, 0xfa, !P2 ;  /* 0x000000fa0000780c */ /* 0x000fe40005741670 */
[----:B------:R-:W-:Y:S02]  /*15cc0*/  F2FP.F16.E4M3.UNPACK_B R6, R6 ;  /* 0x00000006ff06723e */ /* 0x000fe400020006ff */
[----:B------:R-:W-:-:S03]  /*15cd0*/  PRMT R2, RZ, 0x7610, R2 ;  /* 0x00007610ff027816 */ /* 0x000fc60000000002 */
[----:B------:R-:W-:-:S05]  /*15ce0*/  HADD2.F32 R6, -RZ, R6.H0_H0 ;  /* 0x20000006ff067230 */ /* 0x000fca0000004100 */
[----:B------:R-:W-:-:S04]  /*15cf0*/  FMUL R6, R6, UR23 ;  /* 0x0000001706067c20 */ /* 0x000fc80008400000 */
[----:B--2---:R-:W-:-:S05]  /*15d00*/  FFMA R6, R3, UR22, R6 ;  /* 0x0000001603067c23 */ /* 0x004fca0008000006 */
[----:B------:R-:W-:-:S05]  /*15d10*/  F2FP.SATFINITE.E4M3.F32.PACK_AB_MERGE_C R3, RZ, R6, RZ ;  /* 0x00000006ff03723e */ /* 0x000fca00048070ff */
[----:B------:R0:W-:Y:S01]  /*15d20*/  @!P3 STG.E.U8 desc[UR20][R24.64+0xf8], R3 ;  /* 0x0000f8031800b986 */ /* 0x0001e2000c101114 */
[----:B------:R-:W-:Y:S05]  /*15d30*/  @P2 BRA `(.L_x_295) ;  /* 0x0000000000042947 */ /* 0x000fea0003800000 */
[----:B------:R2:W5:Y:S02]  /*15d40*/  LDG.E.U8 R2, desc[UR20][R4.64+0xf9] ;  /* 0x0000f91404027981 */ /* 0x000564000c1e1100 */
.L_x_295:
[----:B------:R-:W-:Y:S05]  /*15d50*/  BSYNC B1 ;  /* 0x0000000000017941 */ /* 0x000fea0003800000 */
.L_x_294:
[----:B------:R-:W2:Y:S01]  /*15d60*/  LDL.LU R7, [R1+0x254] ;  /* 0x0002540001077983 */ /* 0x000ea20000300800 */
[----:B-----5:R-:W-:Y:S01]  /*15d70*/  LOP3.LUT R2, R2, 0xff, RZ, 0xc0, !PT ;  /* 0x000000ff02027812 */ /* 0x020fe200078ec0ff */
[----:B------:R-:W-:Y:S01]  /*15d80*/  BSSY B1, `(.L_x_296) ;  /* 0x0000013000017945 */ /* 0x000fe20003800000 */
[----:B--234-:R-:W-:Y:S02]  /*15d90*/  IADD3 R5, P1, R33, 0x80, RZ ;  /* 0x0000008021057810 */ /* 0x01cfe40007f3e0ff */
[----:B------:R-:W-:-:S03]  /*15da0*/  F2FP.F16.E4M3.UNPACK_B R2, R2 ;  /* 0x00000002ff02723e */ /* 0x000fc600020006ff */
[----:B0-----:R-:W-:Y:S01]  /*15db0*/  IMAD.X R3, RZ, RZ, R37, P1 ;  /* 0x000000ffff037224 */ /* 0x001fe200008e0625 */
[----:B------:R-:W-:Y:S01]  /*15dc0*/  ISETP.GE.AND P1, PT, R32, 0x81, PT ;  /* 0x000000812000780c */ /* 0x000fe20003f26270 */
[----:B------:R-:W-:Y:S02]  /*15dd0*/  HADD2.F32 R2, -RZ, R2.H0_H0 ;  /* 0x20000002ff027230 */ /* 0x000fe40000004100 */
[----:B------:R-:W-:Y:S01]  /*15de0*/  IMAD R6, R3, UR6, RZ ;  /* 0x0000000603067c24 */ /* 0x000fe2000f8e02ff */
[----:B------:R-:W-:Y:S02]  /*15df0*/  ISETP.LT.OR P5, PT, R0, 0x1, !P1 ;  /* 0x000000010000780c */ /* 0x000fe40004fa1670 */
[----:B------:R-:W-:Y:S01]  /*15e00*/  FMUL R4, R2, UR23 ;  /* 0x0000001702047c20 */ /* 0x000fe20008400000 */
[----:B------:R-:W-:-:S04]  /*15e10*/  IMAD.WIDE.U32 R2, R5, UR6, R34 ;  /* 0x0000000605027c25 */ /* 0x000fc8000f8e0022 */
[----:B------:R-:W-:Y:S01]  /*15e20*/  IMAD R5, R5, UR7, R6 ;  /* 0x0000000705057c24 */ /* 0x000fe2000f8e0206 */
[----:B------:R-:W-:-:S04]  /*15e30*/  IADD3 R2, P3, R2, UR10, RZ ;  /* 0x0000000a02027c10 */ /* 0x000fc8000ff7e0ff */
[----:B------:R-:W-:Y:S01]  /*15e40*/  IADD3.X R3, R3, UR11, R5, P3, !PT ;  /* 0x0000000b03037c10 */ /* 0x000fe20009ffe405 */
[----:B------:R-:W-:-:S05]  /*15e50*/  FFMA R4, R7, UR22, R4 ;  /* 0x0000001607047c23 */ /* 0x000fca0008000004 */
[----:B------:R-:W-:Y:S02]  /*15e60*/  F2FP.SATFINITE.E4M3.F32.PACK_AB_MERGE_C R7, RZ, R4, RZ ;  /* 0x00000004ff07723e */ /* 0x000fe400048070ff */
[----:B------:R-:W-:-:S03]  /*15e70*/  PRMT R4, RZ, 0x7610, R4 ;  /* 0x00007610ff047816 */ /* 0x000fc60000000004 */
[----:B------:R0:W-:Y:S01]  /*15e80*/  @!P2 STG.E.U8 desc[UR20][R24.64+0xf9], R7 ;  /* 0x0000f9071800a986 */ /* 0x0001e2000c101114 */
[----:B------:R-:W-:Y:S05]  /*15e90*/  @P5 BRA `(.L_x_297) ;  /* 0x0000000000045947 */ /* 0x000fea0003800000 */
[----:B------:R2:W5:Y:S02]  /*15ea0*/  LDG.E.U8 R4, desc[UR20][R2.64] ;  /* 0x0000001402047981 */ /* 0x000564000c1e1100 */
.L_x_297:
[----:B------:R-:W-:Y:S05]  /*15eb0*/  BSYNC B1 ;  /* 0x0000000000017941 */ /* 0x000fea0003800000 */
.L_x_296:
[----:B------:R-:W3:Y:S01]  /*15ec0*/  LDL.LU R5, [R1+0x258] ;  /* 0x0002580001057983 */ /* 0x000ee20000300800 */
        /* <DEDUP_REMOVED lines=12> */
.L_x_299:
[----:B------:R-:W-:Y:S05]  /*15f90*/  BSYNC B1 ;  /* 0x0000000000017941 */ /* 0x000fea0003800000 */
.L_x_298:
[----:B---3--:R-:W3:Y:S01]  /*15fa0*/  LDL.LU R5, [R1+0x25c] ;  /* 0x00025c0001057983 */ /* 0x008ee20000300800 */
[----:B-----5:R-:W-:Y:S01]  /*15fb0*/  LOP3.LUT R4, R4, 0xff, RZ, 0xc0, !PT ;  /* 0x000000ff04047812 */ /* 0x020fe200078ec0ff */
[----:B------:R-:W-:Y:S01]  /*15fc0*/  BSSY B1, `(.L_x_300) ;  /* 0x0000013000017945 */ /* 0x000fe20003800000 */
[----:B------:R-:W-:Y:S02]  /*15fd0*/  IADD3 R33, P2, R33, 0x88, RZ ;  /* 0x0000008821217810 */ /* 0x000fe40007f5e0ff */
[----:B------:R-:W-:Y:S02]  /*15fe0*/  F2FP.F16.E4M3.UNPACK_B R4, R4 ;  /* 0x00000004ff04723e */ /* 0x000fe400020006ff */
[----:B------:R-:W-:Y:S01]  /*15ff0*/  PRMT R6, RZ, 0x7610, R6 ;  /* 0x00007610ff067816 */ /* 0x000fe20000000006 */
[----:B------:R-:W-:Y:S01]  /*16000*/  IMAD.X R36, RZ, RZ, R37, P2 ;  /* 0x000000ffff247224 */ /* 0x000fe200010e0625 */
[----:B------:R-:W-:Y:S01]  /*16010*/  ISETP.GE.AND P2, PT, R32, 0x89, PT ;  /* 0x000000892000780c */ /* 0x000fe20003f46270 */
[----:B------:R-:W-:-:S02]  /*16020*/  HADD2.F32 R4, -RZ, R4.H0_H0 ;  /* 0x20000004ff047230 */ /* 0x000fc40000004100 */
[----:B------:R-:W-:Y:S01]  /*16030*/  IMAD R36, R36, UR6, RZ ;  /* 0x0000000624247c24 */ /* 0x000fe2000f8e02ff */
[----:B------:R-:W-:Y:S01]  /*16040*/  ISETP.LT.OR P5, PT, R0, 0x1, !P2 ;  /* 0x000000010000780c */ /* 0x000fe200057a1670 */
[----:B------:R-:W-:-:S04]  /*16050*/  IMAD.WIDE.U32 R34, R33, UR6, R34 ;  /* 0x0000000621227c25 */ /* 0x000fc8000f8e0022 */
[----:B------:R-:W-:Y:S01]  /*16060*/  FMUL R4, R4, UR23 ;  /* 0x0000001704047c20 */ /* 0x000fe20008400000 */
[----:B------:R-:W-:-:S03]  /*16070*/  IMAD R33, R33, UR7, R36 ;  /* 0x0000000721217c24 */ /* 0x000fc6000f8e0224 */
[----:B---3--:R-:W-:Y:S01]  /*16080*/  FFMA R5, R5, UR22, R4 ;  /* 0x0000001605057c23 */ /* 0x008fe20008000004 */
[----:B------:R-:W-:-:S04]  /*16090*/  IADD3 R4, P6, R34, UR10, RZ ;  /* 0x0000000a22047c10 */ /* 0x000fc8000ffde0ff */
[----:B0-----:R-:W-:Y:S02]  /*160a0*/  F2FP.SATFINITE.E4M3.F32.PACK_AB_MERGE_C R7, RZ, R5, RZ ;  /* 0x00000005ff07723e */ /* 0x001fe400048070ff */
[----:B------:R-:W-:-:S03]  /*160b0*/  IADD3.X R5, R35, UR11, R33, P6, !PT ;  /* 0x0000000b23057c10 */ /* 0x000fc6000b7fe421 */
[----:B------:R0:W-:Y:S01]  /*160c0*/  @!P3 STG.E.U8 desc[UR20][R28.64+0x1], R7 ;  /* 0x000001071c00b986 */ /* 0x0001e2000c101114 */
[----:B------:R-:W-:Y:S05]  /*160d0*/  @P5 BRA `(.L_x_301) ;  /* 0x0000000000045947 */ /* 0x000fea0003800000 */
[----:B------:R3:W5:Y:S02]  /*160e0*/  LDG.E.U8 R6, desc[UR20][R4.64] ;  /* 0x0000001404067981 */ /* 0x000764000c1e1100 */
.L_x_301:
[----:B------:R-:W-:Y:S05]  /*160f0*/  BSYNC B1 ;  /* 0x0000000000017941 */ /* 0x000fea0003800000 */
.L_x_300:
        /* <DEDUP_REMOVED lines=13> */
.L_x_303:
[----:B------:R-:W-:Y:S05]  /*161d0*/  BSYNC B1 ;  /* 0x0000000000017941 */ /* 0x000fea0003800000 */
.L_x_302:
        /* <DEDUP_REMOVED lines=13> */
.L_x_305:
[----:B------:R-:W-:Y:S05]  /*162b0*/  BSYNC B1 ;  /* 0x0000000000017941 */ /* 0x000fea0003800000 */
.L_x_304:
        /* <DEDUP_REMOVED lines=13> */
.L_x_307:
[----:B------:R-:W-:Y:S05]  /*16390*/  BSYNC B1 ;  /* 0x0000000000017941 */ /* 0x000fea0003800000 */
.L_x_306:
        /* <DEDUP_REMOVED lines=13> */
.L_x_309:
[----:B------:R-:W-:Y:S05]  /*16470*/  BSYNC B1 ;  /* 0x0000000000017941 */ /* 0x000fea0003800000 */
.L_x_308:
        /* <DEDUP_REMOVED lines=13> */
.L_x_311:
[----:B------:R-:W-:Y:S05]  /*16550*/  BSYNC B1 ;  /* 0x0000000000017941 */ /* 0x000fea0003800000 */
.L_x_310:
        /* <DEDUP_REMOVED lines=13> */
.L_x_313:
[----:B------:R-:W-:Y:S05]  /*16630*/  BSYNC B1 ;  /* 0x0000000000017941 */ /* 0x000fea0003800000 */
.L_x_312:
        /* <DEDUP_REMOVED lines=13> */
.L_x_315:
[----:B------:R-:W-:Y:S05]  /*16710*/  BSYNC B1 ;  /* 0x0000000000017941 */ /* 0x000fea0003800000 */
.L_x_314:
        /* <DEDUP_REMOVED lines=13> */
.L_x_317:
[----:B------:R-:W-:Y:S05]  /*167f0*/  BSYNC B1 ;  /* 0x0000000000017941 */ /* 0x000fea0003800000 */
.L_x_316:
        /* <DEDUP_REMOVED lines=13> */
.L_x_319:
[----:B------:R-:W-:Y:S05]  /*168d0*/  BSYNC B1 ;  /* 0x0000000000017941 */ /* 0x000fea0003800000 */
.L_x_318:
        /* <DEDUP_REMOVED lines=13> */
.L_x_321:
[----:B------:R-:W-:Y:S05]  /*169b0*/  BSYNC B1 ;  /* 0x0000000000017941 */ /* 0x000fea0003800000 */
.L_x_320:
        /* <DEDUP_REMOVED lines=13> */
.L_x_323:
[----:B------:R-:W-:Y:S05]  /*16a90*/  BSYNC B1 ;  /* 0x0000000000017941 */ /* 0x000fea0003800000 */
.L_x_322:
        /* <DEDUP_REMOVED lines=13> */
.L_x_325:
[----:B------:R-:W-:Y:S05]  /*16b70*/  BSYNC B1 ;  /* 0x0000000000017941 */ /* 0x000fea0003800000 */
.L_x_324:
        /* <DEDUP_REMOVED lines=13> */
.L_x_327:
[----:B------:R-:W-:Y:S05]  /*16c50*/  BSYNC B1 ;  /* 0x0000000000017941 */ /* 0x000fea0003800000 */
.L_x_326:
        /* <DEDUP_REMOVED lines=13> */
.L_x_329:
[----:B------:R-:W-:Y:S05]  /*16d30*/  BSYNC B1 ;  /* 0x0000000000017941 */ /* 0x000fea0003800000 */
.L_x_328:
        /* <DEDUP_REMOVED lines=13> */
.L_x_331:
[----:B------:R-:W-:Y:S05]  /*16e10*/  BSYNC B1 ;  /* 0x0000000000017941 */ /* 0x000fea0003800000 */
.L_x_330:
        /* <DEDUP_REMOVED lines=13> */
.L_x_333:
[----:B------:R-:W-:Y:S05]  /*16ef0*/  BSYNC B1 ;  /* 0x0000000000017941 */ /* 0x000fea0003800000 */
.L_x_332:
        /* <DEDUP_REMOVED lines=13> */
.L_x_335:
[----:B------:R-:W-:Y:S05]  /*16fd0*/  BSYNC B1 ;  /* 0x0000000000017941 */ /* 0x000fea0003800000 */
.L_x_334:
        /* <DEDUP_REMOVED lines=13> */
.L_x_337:
[----:B------:R-:W-:Y:S05]  /*170b0*/  BSYNC B1 ;  /* 0x0000000000017941 */ /* 0x000fea0003800000 */
.L_x_336:
        /* <DEDUP_REMOVED lines=13> */
.L_x_339:
[----:B------:R-:W-:Y:S05]  /*17190*/  BSYNC B1 ;  /* 0x0000000000017941 */ /* 0x000fea0003800000 */
.L_x_338:
        /* <DEDUP_REMOVED lines=13> */
.L_x_341:
[----:B------:R-:W-:Y:S05]  /*17270*/  BSYNC B1 ;  /* 0x0000000000017941 */ /* 0x000fea0003800000 */
.L_x_340:
        /* <DEDUP_REMOVED lines=13> */
.L_x_343:
[----:B------:R-:W-:Y:S05]  /*17350*/  BSYNC B1 ;  /* 0x0000000000017941 */ /* 0x000fea0003800000 */
.L_x_342:
        /* <DEDUP_REMOVED lines=13> */
.L_x_345:
[----:B------:R-:W-:Y:S05]  /*17430*/  BSYNC B1 ;  /* 0x0000000000017941 */ /* 0x000fea0003800000 */
.L_x_344:
        /* <DEDUP_REMOVED lines=13> */
.L_x_347:
[----:B------:R-:W-:Y:S05]  /*17510*/  BSYNC B1 ;  /* 0x0000000000017941 */ /* 0x000fea0003800000 */
.L_x_346:
        /* <DEDUP_REMOVED lines=13> */
.L_x_349:
[----:B------:R-:W-:Y:S05]  /*175f0*/  BSYNC B1 ;  /* 0x0000000000017941 */ /* 0x000fea0003800000 */
.L_x_348:
        /* <DEDUP_REMOVED lines=13> */
.L_x_351:
[----:B------:R-:W-:Y:S05]  /*176d0*/  BSYNC B1 ;  /* 0x0000000000017941 */ /* 0x000fea0003800000 */
.L_x_350:
        /* <DEDUP_REMOVED lines=13> */
.L_x_353:
[----:B------:R-:W-:Y:S05]  /*177b0*/  BSYNC B1 ;  /* 0x0000000000017941 */ /* 0x000fea0003800000 */
.L_x_352:
        /* <DEDUP_REMOVED lines=13> */
.L_x_355:
[----:B------:R-:W-:Y:S05]  /*17890*/  BSYNC B1 ;  /* 0x0000000000017941 */ /* 0x000fea0003800000 */
.L_x_354:
        /* <DEDUP_REMOVED lines=13> */
.L_x_357:
[----:B------:R-:W-:Y:S05]  /*17970*/  BSYNC B1 ;  /* 0x0000000000017941 */ /* 0x000fea0003800000 */
.L_x_356:
        /* <DEDUP_REMOVED lines=13> */
.L_x_359:
[----:B------:R-:W-:Y:S05]  /*17a50*/  BSYNC B1 ;  /* 0x0000000000017941 */ /* 0x000fea0003800000 */
.L_x_358:
        /* <DEDUP_REMOVED lines=13> */
.L_x_361:
[----:B------:R-:W-:Y:S05]  /*17b30*/  BSYNC B1 ;  /* 0x0000000000017941 */ /* 0x000fea0003800000 */
.L_x_360:
        /* <DEDUP_REMOVED lines=13> */
.L_x_363:
[----:B------:R-:W-:Y:S05]  /*17c10*/  BSYNC B1 ;  /* 0x0000000000017941 */ /* 0x000fea0003800000 */
.L_x_362:
        /* <DEDUP_REMOVED lines=13> */
.L_x_365:
[----:B------:R-:W-:Y:S05]  /*17cf0*/  BSYNC B1 ;  /* 0x0000000000017941 */ /* 0x000fea0003800000 */
.L_x_364:
        /* <DEDUP_REMOVED lines=13> */
.L_x_367:
[----:B------:R-:W-:Y:S05]  /*17dd0*/  BSYNC B1 ;  /* 0x0000000000017941 */ /* 0x000fea0003800000 */
.L_x_366:
        /* <DEDUP_REMOVED lines=13> */
.L_x_369:
[----:B------:R-:W-:Y:S05]  /*17eb0*/  BSYNC B1 ;  /* 0x0000000000017941 */ /* 0x000fea0003800000 */
.L_x_368:
        /* <DEDUP_REMOVED lines=13> */
.L_x_371:
[----:B------:R-:W-:Y:S05]  /*17f90*/  BSYNC B1 ;  /* 0x0000000000017941 */ /* 0x000fea0003800000 */
.L_x_370:
        /* <DEDUP_REMOVED lines=13> */
.L_x_373:
[----:B------:R-:W-:Y:S05]  /*18070*/  BSYNC B1 ;  /* 0x0000000000017941 */ /* 0x000fea0003800000 */
.L_x_372:
        /* <DEDUP_REMOVED lines=13> */
.L_x_375:
[----:B------:R-:W-:Y:S05]  /*18150*/  BSYNC B1 ;  /* 0x0000000000017941 */ /* 0x000fea0003800000 */
.L_x_374:
        /* <DEDUP_REMOVED lines=13> */
.L_x_377:
[----:B------:R-:W-:Y:S05]  /*18230*/  BSYNC B1 ;  /* 0x0000000000017941 */ /* 0x000fea0003800000 */
.L_x_376:
        /* <DEDUP_REMOVED lines=13> */
.L_x_379:
[----:B------:R-:W-:Y:S05]  /*18310*/  BSYNC B1 ;  /* 0x0000000000017941 */ /* 0x000fea0003800000 */
.L_x_378:
        /* <DEDUP_REMOVED lines=13> */
.L_x_381:
[----:B------:R-:W-:Y:S05]  /*183f0*/  BSYNC B1 ;  /* 0x0000000000017941 */ /* 0x000fea0003800000 */
.L_x_380:
        /* <DEDUP_REMOVED lines=13> */
.L_x_383:
[----:B------:R-:W-:Y:S05]  /*184d0*/  BSYNC B1 ;  /* 0x0000000000017941 */ /* 0x000fea0003800000 */
.L_x_382:
        /* <DEDUP_REMOVED lines=13> */
.L_x_385:
[----:B------:R-:W-:Y:S05]  /*185b0*/  BSYNC B1 ;  /* 0x0000000000017941 */ /* 0x000fea0003800000 */
.L_x_384:
        /* <DEDUP_REMOVED lines=13> */
.L_x_387:
[----:B------:R-:W-:Y:S05]  /*18690*/  BSYNC B1 ;  /* 0x0000000000017941 */ /* 0x000fea0003800000 */
.L_x_386:
        /* <DEDUP_REMOVED lines=13> */
.L_x_389:
[----:B------:R-:W-:Y:S05]  /*18770*/  BSYNC B1 ;  /* 0x0000000000017941 */ /* 0x000fea0003800000 */
.L_x_388:
        /* <DEDUP_REMOVED lines=13> */
.L_x_391:
[----:B------:R-:W-:Y:S05]  /*18850*/  BSYNC B1 ;  /* 0x0000000000017941 */ /* 0x000fea0003800000 */
.L_x_390:
        /* <DEDUP_REMOVED lines=13> */
.L_x_393:
[----:B------:R-:W-:Y:S05]  /*18930*/  BSYNC B1 ;  /* 0x0000000000017941 */ /* 0x000fea0003800000 */
.L_x_392:
        /* <DEDUP_REMOVED lines=13> */
.L_x_395:
[----:B------:R-:W-:Y:S05]  /*18a10*/  BSYNC B1 ;  /* 0x0000000000017941 */ /* 0x000fea0003800000 */
.L_x_394:
        /* <DEDUP_REMOVED lines=13> */
.L_x_397:
[----:B------:R-:W-:Y:S05]  /*18af0*/  BSYNC B1 ;  /* 0x0000000000017941 */ /* 0x000fea0003800000 */
.L_x_396:
        /* <DEDUP_REMOVED lines=13> */
.L_x_399:
[----:B------:R-:W-:Y:S05]  /*18bd0*/  BSYNC B1 ;  /* 0x0000000000017941 */ /* 0x000fea0003800000 */
.L_x_398:
        /* <DEDUP_REMOVED lines=13> */
.L_x_401:
[----:B------:R-:W-:Y:S05]  /*18cb0*/  BSYNC B1 ;  /* 0x0000000000017941 */ /* 0x000fea0003800000 */
.L_x_400:
        /* <DEDUP_REMOVED lines=13> */
.L_x_403:
[----:B------:R-:W-:Y:S05]  /*18d90*/  BSYNC B1 ;  /* 0x0000000000017941 */ /* 0x000fea0003800000 */
.L_x_402:
        /* <DEDUP_REMOVED lines=13> */
.L_x_405:
[----:B------:R-:W-:Y:S05]  /*18e70*/  BSYNC B1 ;  /* 0x0000000000017941 */ /* 0x000fea0003800000 */
.L_x_404:
        /* <DEDUP_REMOVED lines=13> */
.L_x_407:
[----:B------:R-:W-:Y:S05]  /*18f50*/  BSYNC B1 ;  /* 0x0000000000017941 */ /* 0x000fea0003800000 */
.L_x_406:
        /* <DEDUP_REMOVED lines=13> */
.L_x_409:
[----:B------:R-:W-:Y:S05]  /*19030*/  BSYNC B1 ;  /* 0x0000000000017941 */ /* 0x000fea0003800000 */
.L_x_408:
        /* <DEDUP_REMOVED lines=13> */
.L_x_411:
[----:B------:R-:W-:Y:S05]  /*19110*/  BSYNC B1 ;  /* 0x0000000000017941 */ /* 0x000fea0003800000 */
.L_x_410:
        /* <DEDUP_REMOVED lines=13> */
.L_x_413:
[----:B------:R-:W-:Y:S05]  /*191f0*/  BSYNC B1 ;  /* 0x0000000000017941 */ /* 0x000fea0003800000 */
.L_x_412:
        /* <DEDUP_REMOVED lines=13> */
.L_x_415:
[----:B------:R-:W-:Y:S05]  /*192d0*/  BSYNC B1 ;  /* 0x0000000000017941 */ /* 0x000fea0003800000 */
.L_x_414:
        /* <DEDUP_REMOVED lines=13> */
.L_x_417:
[----:B------:R-:W-:Y:S05]  /*193b0*/  BSYNC B1 ;  /* 0x0000000000017941 */ /* 0x000fea0003800000 */
.L_x_416:
        /* <DEDUP_REMOVED lines=13> */
.L_x_419:
[----:B------:R-:W-:Y:S05]  /*19490*/  BSYNC B1 ;  /* 0x0000000000017941 */ /* 0x000fea0003800000 */
.L_x_418:
        /* <DEDUP_REMOVED lines=13> */
.L_x_421:
[----:B------:R-:W-:Y:S05]  /*19570*/  BSYNC B1 ;  /* 0x0000000000017941 */ /* 0x000fea0003800000 */
.L_x_420:
        /* <DEDUP_REMOVED lines=13> */
.L_x_423:
[----:B------:R-:W-:Y:S05]  /*19650*/  BSYNC B1 ;  /* 0x0000000000017941 */ /* 0x000fea0003800000 */
.L_x_422:
        /* <DEDUP_REMOVED lines=13> */
.L_x_425:
[----:B------:R-:W-:Y:S05]  /*19730*/  BSYNC B1 ;  /* 0x0000000000017941 */ /* 0x000fea0003800000 */
.L_x_424:
        /* <DEDUP_REMOVED lines=13> */
.L_x_427:
[----:B------:R-:W-:Y:S05]  /*19810*/  BSYNC B1 ;  /* 0x0000000000017941 */ /* 0x000fea0003800000 */
.L_x_426:
        /* <DEDUP_REMOVED lines=13> */
.L_x_429:
[----:B------:R-:W-:Y:S05]  /*198f0*/  BSYNC B1 ;  /* 0x0000000000017941 */ /* 0x000fea0003800000 */
.L_x_428:
        /* <DEDUP_REMOVED lines=13> */
.L_x_431:
[----:B------:R-:W-:Y:S05]  /*199d0*/  BSYNC B1 ;  /* 0x0000000000017941 */ /* 0x000fea0003800000 */
.L_x_430:
        /* <DEDUP_REMOVED lines=13> */
.L_x_433:
[----:B------:R-:W-:Y:S05]  /*19ab0*/  BSYNC B1 ;  /* 0x0000000000017941 */ /* 0x000fea0003800000 */
.L_x_432:
        /* <DEDUP_REMOVED lines=13> */
.L_x_435:
[----:B------:R-:W-:Y:S05]  /*19b90*/  BSYNC B1 ;  /* 0x0000000000017941 */ /* 0x000fea0003800000 */
.L_x_434:
        /* <DEDUP_REMOVED lines=13> */
.L_x_437:
[----:B------:R-:W-:Y:S05]  /*19c70*/  BSYNC B1 ;  /* 0x0000000000017941 */ /* 0x000fea0003800000 */
.L_x_436:
        /* <DEDUP_REMOVED lines=13> */
.L_x_439:
[----:B------:R-:W-:Y:S05]  /*19d50*/  BSYNC B1 ;  /* 0x0000000000017941 */ /* 0x000fea0003800000 */
.L_x_438:
        /* <DEDUP_REMOVED lines=13> */
.L_x_441:
[----:B------:R-:W-:Y:S05]  /*19e30*/  BSYNC B1 ;  /* 0x0000000000017941 */ /* 0x000fea0003800000 */
.L_x_440:
        /* <DEDUP_REMOVED lines=13> */
.L_x_443:
[----:B------:R-:W-:Y:S05]  /*19f10*/  BSYNC B1 ;  /* 0x0000000000017941 */ /* 0x000fea0003800000 */
.L_x_442:
        /* <DEDUP_REMOVED lines=13> */
.L_x_445:
[----:B------:R-:W-:Y:S05]  /*19ff0*/  BSYNC B1 ;  /* 0x0000000000017941 */ /* 0x000fea0003800000 */
.L_x_444:
        /* <DEDUP_REMOVED lines=13> */
.L_x_447:
[----:B------:R-:W-:Y:S05]  /*1a0d0*/  BSYNC B1 ;  /* 0x0000000000017941 */ /* 0x000fea0003800000 */
.L_x_446:
        /* <DEDUP_REMOVED lines=13> */
.L_x_449:
[----:B------:R-:W-:Y:S05]  /*1a1b0*/  BSYNC B1 ;  /* 0x0000000000017941 */ /* 0x000fea0003800000 */
.L_x_448:
        /* <DEDUP_REMOVED lines=13> */
.L_x_451:
[----:B------:R-:W-:Y:S05]  /*1a290*/  BSYNC B1 ;  /* 0x0000000000017941 */ /* 0x000fea0003800000 */
.L_x_450:
        /* <DEDUP_REMOVED lines=13> */
.L_x_453:
[----:B------:R-:W-:Y:S05]  /*1a370*/  BSYNC B1 ;  /* 0x0000000000017941 */ /* 0x000fea0003800000 */
.L_x_452:
        /* <DEDUP_REMOVED lines=13> */
.L_x_455:
[----:B------:R-:W-:Y:S05]  /*1a450*/  BSYNC B1 ;  /* 0x0000000000017941 */ /* 0x000fea0003800000 */
.L_x_454:
        /* <DEDUP_REMOVED lines=13> */
.L_x_457:
[----:B------:R-:W-:Y:S05]  /*1a530*/  BSYNC B1 ;  /* 0x0000000000017941 */ /* 0x000fea0003800000 */
.L_x_456:
        /* <DEDUP_REMOVED lines=13> */
.L_x_459:
[----:B------:R-:W-:Y:S05]  /*1a610*/  BSYNC B1 ;  /* 0x0000000000017941 */ /* 0x000fea0003800000 */
.L_x_458:
        /* <DEDUP_REMOVED lines=13> */
.L_x_461:
[----:B------:R-:W-:Y:S05]  /*1a6f0*/  BSYNC B1 ;  /* 0x0000000000017941 */ /* 0x000fea0003800000 */
.L_x_460:
        /* <DEDUP_REMOVED lines=13> */
.L_x_463:
[----:B------:R-:W-:Y:S05]  /*1a7d0*/  BSYNC B1 ;  /* 0x0000000000017941 */ /* 0x000fea0003800000 */
.L_x_462:
        /* <DEDUP_REMOVED lines=13> */
.L_x_465:
[----:B------:R-:W-:Y:S05]  /*1a8b0*/  BSYNC B1 ;  /* 0x0000000000017941 */ /* 0x000fea0003800000 */
.L_x_464:
        /* <DEDUP_REMOVED lines=13> */
.L_x_467:
[----:B------:R-:W-:Y:S05]  /*1a990*/  BSYNC B1 ;  /* 0x0000000000017941 */ /* 0x000fea0003800000 */
.L_x_466:
        /* <DEDUP_REMOVED lines=13> */
.L_x_469:
[----:B------:R-:W-:Y:S05]  /*1aa70*/  BSYNC B1 ;  /* 0x0000000000017941 */ /* 0x000fea0003800000 */
.L_x_468:
        /* <DEDUP_REMOVED lines=13> */
.L_x_471:
[----:B------:R-:W-:Y:S05]  /*1ab50*/  BSYNC B1 ;  /* 0x0000000000017941 */ /* 0x000fea0003800000 */
.L_x_470:
        /* <DEDUP_REMOVED lines=13> */
.L_x_473:
[----:B------:R-:W-:Y:S05]  /*1ac30*/  BSYNC B1 ;  /* 0x0000000000017941 */ /* 0x000fea0003800000 */
.L_x_472:
        /* <DEDUP_REMOVED lines=13> */
.L_x_475:
[----:B------:R-:W-:Y:S05]  /*1ad10*/  BSYNC B1 ;  /* 0x0000000000017941 */ /* 0x000fea0003800000 */
.L_x_474:
        /* <DEDUP_REMOVED lines=13> */
.L_x_477:
[----:B------:R-:W-:Y:S05]  /*1adf0*/  BSYNC B1 ;  /* 0x0000000000017941 */ /* 0x000fea0003800000 */
.L_x_476:
        /* <DEDUP_REMOVED lines=13> */
.L_x_479:
[----:B------:R-:W-:Y:S05]  /*1aed0*/  BSYNC B1 ;  /* 0x0000000000017941 */ /* 0x000fea0003800000 */
.L_x_478:
        /* <DEDUP_REMOVED lines=13> */
.L_x_481:
[----:B------:R-:W-:Y:S05]  /*1afb0*/  BSYNC B1 ;  /* 0x0000000000017941 */ /* 0x000fea0003800000 */
.L_x_480:
        /* <DEDUP_REMOVED lines=13> */
.L_x_483:
[----:B------:R-:W-:Y:S05]  /*1b090*/  BSYNC B1 ;  /* 0x0000000000017941 */ /* 0x000fea0003800000 */
.L_x_482:
        /* <DEDUP_REMOVED lines=13> */
.L_x_485:
[----:B------:R-:W-:Y:S05]  /*1b170*/  BSYNC B1 ;  /* 0x0000000000017941 */ /* 0x000fea0003800000 */
.L_x_484:
        /* <DEDUP_REMOVED lines=13> */
.L_x_487:
[----:B------:R-:W-:Y:S05]  /*1b250*/  BSYNC B1 ;  /* 0x0000000000017941 */ /* 0x000fea0003800000 */
.L_x_486:
        /* <DEDUP_REMOVED lines=13> */
.L_x_489:
[----:B------:R-:W-:Y:S05]  /*1b330*/  BSYNC B1 ;  /* 0x0000000000017941 */ /* 0x000fea0003800000 */
.L_x_488:
        /* <DEDUP_REMOVED lines=13> */
.L_x_491:
[----:B------:R-:W-:Y:S05]  /*1b410*/  BSYNC B1 ;  /* 0x0000000000017941 */ /* 0x000fea0003800000 */
.L_x_490:
        /* <DEDUP_REMOVED lines=13> */
.L_x_493:
[----:B------:R-:W-:Y:S05]  /*1b4f0*/  BSYNC B1 ;  /* 0x0000000000017941 */ /* 0x000fea0003800000 */
.L_x_492:
        /* <DEDUP_REMOVED lines=13> */
.L_x_495:
[----:B------:R-:W-:Y:S05]  /*1b5d0*/  BSYNC B1 ;  /* 0x0000000000017941 */ /* 0x000fea0003800000 */
.L_x_494:
        /* <DEDUP_REMOVED lines=13> */
.L_x_497:
[----:B------:R-:W-:Y:S05]  /*1b6b0*/  BSYNC B1 ;  /* 0x0000000000017941 */ /* 0x000fea0003800000 */
.L_x_496:
        /* <DEDUP_REMOVED lines=13> */
.L_x_499:
[----:B------:R-:W-:Y:S05]  /*1b790*/  BSYNC B1 ;  /* 0x0000000000017941 */ /* 0x000fea0003800000 */
.L_x_498:
        /* <DEDUP_REMOVED lines=13> */
.L_x_501:
[----:B------:R-:W-:Y:S05]  /*1b870*/  BSYNC B1 ;  /* 0x0000000000017941 */ /* 0x000fea0003800000 */
.L_x_500:
        /* <DEDUP_REMOVED lines=13> */
.L_x_503:
[----:B------:R-:W-:Y:S05]  /*1b950*/  BSYNC B1 ;  /* 0x0000000000017941 */ /* 0x000fea0003800000 */
.L_x_502:
        /* <DEDUP_REMOVED lines=13> */
.L_x_505:
[----:B------:R-:W-:Y:S05]  /*1ba30*/  BSYNC B1 ;  /* 0x0000000000017941 */ /* 0x000fea0003800000 */
.L_x_504:
        /* <DEDUP_REMOVED lines=13> */
.L_x_507:
[----:B------:R-:W-:Y:S05]  /*1bb10*/  BSYNC B1 ;  /* 0x0000000000017941 */ /* 0x000fea0003800000 */
.L_x_506:
        /* <DEDUP_REMOVED lines=13> */
.L_x_509:
[----:B------:R-:W-:Y:S05]  /*1bbf0*/  BSYNC B1 ;  /* 0x0000000000017941 */ /* 0x000fea0003800000 */
.L_x_508:
        /* <DEDUP_REMOVED lines=13> */
.L_x_511:
[----:B------:R-:W-:Y:S05]  /*1bcd0*/  BSYNC B1 ;  /* 0x0000000000017941 */ /* 0x000fea0003800000 */
.L_x_510:
        /* <DEDUP_REMOVED lines=13> */
.L_x_513:
[----:B------:R-:W-:Y:S05]  /*1bdb0*/  BSYNC B1 ;  /* 0x0000000000017941 */ /* 0x000fea0003800000 */
.L_x_512:
        /* <DEDUP_REMOVED lines=13> */
.L_x_515:
[----:B------:R-:W-:Y:S05]  /*1be90*/  BSYNC B1 ;  /* 0x0000000000017941 */ /* 0x000fea0003800000 */
.L_x_514:
        /* <DEDUP_REMOVED lines=13> */
.L_x_517:
[----:B------:R-:W-:Y:S05]  /*1bf70*/  BSYNC B1 ;  /* 0x0000000000017941 */ /* 0x000fea0003800000 */
.L_x_516:
        /* <DEDUP_REMOVED lines=13> */
.L_x_519:
[----:B------:R-:W-:Y:S05]  /*1c050*/  BSYNC B1 ;  /* 0x0000000000017941 */ /* 0x000fea0003800000 */
.L_x_518:
        /* <DEDUP_REMOVED lines=13> */
.L_x_521:
[----:B------:R-:W-:Y:S05]  /*1c130*/  BSYNC B1 ;  /* 0x0000000000017941 */ /* 0x000fea0003800000 */
.L_x_520:
        /* <DEDUP_REMOVED lines=13> */
.L_x_523:
[----:B------:R-:W-:Y:S05]  /*1c210*/  BSYNC B1 ;  /* 0x0000000000017941 */ /* 0x000fea0003800000 */
.L_x_522:
        /* <DEDUP_REMOVED lines=13> */
.L_x_525:
[----:B------:R-:W-:Y:S05]  /*1c2f0*/  BSYNC B1 ;  /* 0x0000000000017941 */ /* 0x000fea0003800000 */
.L_x_524:
        /* <DEDUP_REMOVED lines=13> */
.L_x_527:
[----:B------:R-:W-:Y:S05]  /*1c3d0*/  BSYNC B1 ;  /* 0x0000000000017941 */ /* 0x000fea0003800000 */
.L_x_526:
        /* <DEDUP_REMOVED lines=13> */
.L_x_529:
[----:B------:R-:W-:Y:S05]  /*1c4b0*/  BSYNC B1 ;  /* 0x0000000000017941 */ /* 0x000fea0003800000 */
.L_x_528:
        /* <DEDUP_REMOVED lines=13> */
.L_x_531:
[----:B------:R-:W-:Y:S05]  /*1c590*/  BSYNC B1 ;  /* 0x0000000000017941 */ /* 0x000fea0003800000 */
.L_x_530:
        /* <DEDUP_REMOVED lines=13> */
.L_x_533:
[----:B------:R-:W-:Y:S05]  /*1c670*/  BSYNC B1 ;  /* 0x0000000000017941 */ /* 0x000fea0003800000 */
.L_x_532:
        /* <DEDUP_REMOVED lines=13> */
.L_x_535:
[----:B------:R-:W-:Y:S05]  /*1c750*/  BSYNC B1 ;  /* 0x0000000000017941 */ /* 0x000fea0003800000 */
.L_x_534:
        /* <DEDUP_REMOVED lines=13> */
.L_x_537:
[----:B------:R-:W-:Y:S05]  /*1c830*/  BSYNC B1 ;  /* 0x0000000000017941 */ /* 0x000fea0003800000 */
.L_x_536:
        /* <DEDUP_REMOVED lines=13> */
.L_x_539:
[----:B------:R-:W-:Y:S05]  /*1c910*/  BSYNC B1 ;  /* 0x0000000000017941 */ /* 0x000fea0003800000 */
.L_x_538:
        /* <DEDUP_REMOVED lines=13> */
.L_x_541:
[----:B------:R-:W-:Y:S05]  /*1c9f0*/  BSYNC B1 ;  /* 0x0000000000017941 */ /* 0x000fea0003800000 */
.L_x_540:
        /* <DEDUP_REMOVED lines=13> */
.L_x_543:
[----:B------:R-:W-:Y:S05]  /*1cad0*/  BSYNC B1 ;  /* 0x0000000000017941 */ /* 0x000fea0003800000 */
.L_x_542:
        /* <DEDUP_REMOVED lines=13> */
.L_x_545:
[----:B------:R-:W-:Y:S05]  /*1cbb0*/  BSYNC B1 ;  /* 0x0000000000017941 */ /* 0x000fea0003800000 */
.L_x_544:
        /* <DEDUP_REMOVED lines=13> */
.L_x_547:
[----:B------:R-:W-:Y:S05]  /*1cc90*/  BSYNC B1 ;  /* 0x0000000000017941 */ /* 0x000fea0003800000 */
.L_x_546:
[----:B--234-:R-:W2:Y:S01]  /*1cca0*/  LDL.LU R3, [R1+0x44c] ;  /* 0x00044c0001037983 */ /* 0x01cea20000300800 */
        /* <DEDUP_REMOVED lines=12> */
.L_x_549:
[----:B------:R-:W-:Y:S05]  /*1cd70*/  BSYNC B1 ;  /* 0x0000000000017941 */ /* 0x000fea0003800000 */
.L_x_548:
[----:B--2---:R-:W2:Y:S01]  /*1cd80*/  LDL.LU R3, [R1+0x450] ;  /* 0x0004500001037983 */ /* 0x004ea20000300800 */
        /* <DEDUP_REMOVED lines=12> */
.L_x_551:
[----:B------:R-:W-:Y:S05]  /*1ce50*/  BSYNC B1 ;  /* 0x0000000000017941 */ /* 0x000fea0003800000 */
.L_x_550:
[----:B------:R-:W-:Y:S05]  /*1ce60*/  @P2 BRA `(.L_x_552) ;  /* 0x00000048008c2947 */ /* 0x000fea0003800000 */
[----:B------:R-:W2:Y:S01]  /*1ce70*/  LDL.LU R2, [R1+0x454] ;  /* 0x0004540001027983 */ /* 0x000ea20000300800 */
[----:B-----5:R-:W-:-:S04]  /*1ce80*/  LOP3.LUT R0, R0, 0xff, RZ, 0xc0, !PT ;  /* 0x000000ff00007812 */ /* 0x020fc800078ec0ff */
[----:B------:R-:W-:-:S05]  /*1ce90*/  F2FP.F16.E4M3.UNPACK_B R0, R0 ;  /* 0x00000000ff00723e */ /* 0x000fca00020006ff */
[----:B------:R-:W-:-:S05]  /*1cea0*/  HADD2.F32 R0, -RZ, R0.H0_H0 ;  /* 0x20000000ff007230 */ /* 0x000fca0000004100 */
[----:B------:R-:W-:-:S04]  /*1ceb0*/  FMUL R0, R0, UR23 ;  /* 0x0000001700007c20 */ /* 0x000fc80008400000 */
[----:B--2---:R-:W-:-:S05]  /*1cec0*/  FFMA R0, R2, UR22, R0 ;  /* 0x0000001602007c23 */ /* 0x004fca0008000000 */
[----:B------:R-:W-:-:S05]  /*1ced0*/  F2FP.SATFINITE.E4M3.F32.PACK_AB_MERGE_C R3, RZ, R0, RZ ;  /* 0x00000000ff03723e */ /* 0x000fca00048070ff */
[----:B------:R2:W-:Y:S01]  /*1cee0*/  STG.E.U8 desc[UR20][R26.64+0xf9], R3 ;  /* 0x0000f9031a007986 */ /* 0x0005e2000c101114 */
[----:B------:R-:W-:Y:S05]  /*1cef0*/  BRA `(.L_x_552) ;  /* 0x0000004800687947 */ /* 0x000fea0003800000 */
.L_x_39:
[----:B------:R-:W-:Y:S01]  /*1cf00*/  ISETP.GE.AND P1, PT, R32, 0x1, PT ;  /* 0x000000012000780c */ /* 0x000fe20003f26270 */
[----:B------:R-:W-:Y:S01]  /*1cf10*/  FMUL R5, R5, UR22 ;  /* 0x0000001605057c20 */ /* 0x000fe20008400000 */
[----:B------:R-:W2:Y:S02]  /*1cf20*/  LDL.LU R37, [R1+0x200] ;  /* 0x0002000001257983 */ /* 0x000ea40000300800 */
[----:B------:R-:W-:Y:S02]  /*1cf30*/  ISETP.LT.OR P2, PT, R0, 0x2, !P1 ;  /* 0x000000020000780c */ /* 0x000fe40004f41670 */
[----:B------:R-:W-:Y:S01]  /*1cf40*/  F2FP.SATFINITE.E4M3.F32.PACK_AB_MERGE_C R5, RZ, R5, RZ ;  /* 0x00000005ff05723e */ /* 0x000fe200048070ff */
[----:B------:R-:W-:Y:S01]  /*1cf50*/  FMUL R4, R4, UR22 ;  /* 0x0000001604047c20 */ /* 0x000fe20008400000 */
[----:B------:R-:W-:Y:S01]  /*1cf60*/  FMUL R6, R6, UR22 ;  /* 0x0000001606067c20 */ /* 0x000fe20008400000 */
[----:B------:R-:W-:Y:S01]  /*1cf70*/  FMUL R7, R7, UR22 ;  /* 0x0000001607077c20 */ /* 0x000fe20008400000 */
[----:B------:R-:W-:Y:S01]  /*1cf80*/  ISETP.LT.OR P5, PT, R0, 0x9, !P1 ;  /* 0x000000090000780c */ /* 0x000fe20004fa1670 */
[----:B------:R-:W-:Y:S01]  /*1cf90*/  FMUL R8, R8, UR22 ;  /* 0x0000001608087c20 */ /* 0x000fe20008400000 */
[----:B------:R-:W-:Y:S01]  /*1cfa0*/  FMUL R9, R9, UR22 ;  /* 0x0000001609097c20 */ /* 0x000fe20008400000 */
[----:B------:R-:W-:Y:S01]  /*1cfb0*/  FMUL R10, R10, UR22 ;  /* 0x000000160a0a7c20 */ /* 0x000fe20008400000 */
[----:B------:R-:W-:Y:S01]  /*1cfc0*/  FMUL R11, R11, UR22 ;  /* 0x000000160b0b7c20 */ /* 0x000fe20008400000 */
[----:B------:R-:W-:Y:S01]  /*1cfd0*/  FMUL R12, R12, UR22 ;  /* 0x000000160c0c7c20 */ /* 0x000fe20008400000 */
[----:B------:R-:W-:Y:S01]  /*1cfe0*/  FMUL R13, R13, UR22 ;  /* 0x000000160d0d7c20 */ /* 0x000fe20008400000 */
[----:B------:R0:W-:Y:S01]  /*1cff0*/  @!P2 STG.E.U8 desc[UR20][R2.64+0x1], R5 ;  /* 0x000001050200a986 */ /* 0x0001e2000c101114 */
[----:B------:R-:W-:-:S02]  /*1d000*/  ISETP.LT.OR P2, PT, R0, 0x1, !P1 ;  /* 0x000000010000780c */ /* 0x000fc40004f41670 */
[----:B------:R-:W-:Y:S01]  /*1d010*/  F2FP.SATFINITE.E4M3.F32.PACK_AB_MERGE_C R4, RZ, R4, RZ ;  /* 0x00000004ff04723e */ /* 0x000fe200048070ff */
[----:B------:R-:W-:Y:S01]  /*1d020*/  FMUL R14, R14, UR22 ;  /* 0x000000160e0e7c20 */ /* 0x000fe20008400000 */
        /* <DEDUP_REMOVED lines=9> */
[----:B------:R-:W-:Y:S01]  /*1d0c0*/  @!P2 STG.E.U8 desc[UR20][R2.64], R4 ;  /* 0x000000040200a986 */ /* 0x000fe2000c101114 */
[----:B------:R-:W-:Y:S01]  /*1d0d0*/  ISETP.GE.AND P2, PT, R32, 0x9, PT ;  /* 0x000000092000780c */ /* 0x000fe20003f46270 */
[----:B------:R-:W-:Y:S01]  /*1d0e0*/  FMUL R152, R152, UR22 ;  /* 0x0000001698987c20 */ /* 0x000fe20008400000 */
[----:B------:R-:W-:Y:S01]  /*1d0f0*/  FMUL R153, R153, UR22 ;  /* 0x0000001699997c20 */ /* 0x000fe20008400000 */
[----:B------:R-:W-:Y:S01]  /*1d100*/  FMUL R154, R154, UR22 ;  /* 0x000000169a9a7c20 */ /* 0x000fe20008400000 */
[----:B------:R-:W-:Y:S01]  /*1d110*/  ISETP.LT.OR P3, PT, R0, 0x1, !P2 ;  /* 0x000000010000780c */ /* 0x000fe20005761670 */
[----:B------:R-:W-:Y:S01]  /*1d120*/  FMUL R155, R155, UR22 ;  /* 0x000000169b9b7c20 */ /* 0x000fe20008400000 */
[----:B------:R-:W-:Y:S01]  /*1d130*/  F2FP.SATFINITE.E4M3.F32.PACK_AB_MERGE_C R6, RZ, R6, RZ ;  /* 0x00000006ff06723e */ /* 0x000fe200048070ff */
[----:B------:R-:W-:Y:S01]  /*1d140*/  FMUL R156, R156, UR22 ;  /* 0x000000169c9c7c20 */ /* 0x000fe20008400000 */
        /* <DEDUP_REMOVED lines=10> */
[----:B------:R-:W-:-:S02]  /*1d1f0*/  ISETP.LT.OR P3, PT, R0, 0x2, !P2 ;  /* 0x000000020000780c */ /* 0x000fc40005761670 */
        /* <DEDUP_REMOVED lines=10> */
[----:B------:R-:W4:Y:S04]  /*1d2a0*/  LDL.LU R36, [R1+0x204] ;  /* 0x0002040001247983 */ /* 0x000f280000300800 */
[----:B------:R5:W-:Y:S01]  /*1d2b0*/  @!P3 STG.E.U8 desc[UR20][R24.64+0x1], R7 ;  /* 0x000001071800b986 */ /* 0x000be2000c101114 */
[----:B------:R-:W-:-:S03]  /*1d2c0*/  ISETP.LT.OR P3, PT, R0, 0xa, !P1 ;  /* 0x0000000a0000780c */ /* 0x000fc60004f61670 */
[----:B------:R-:W-:Y:S01]  /*1d2d0*/  @!P5 STG.E.U8 desc[UR20][R2.64+0x8], R8 ;  /* 0x000008080200d986 */ /* 0x000fe2000c101114 */
[C---:B------:R-:W-:Y:S02]  /*1d2e0*/  ISETP.LT.OR P5, PT, R0.reuse, 0x9, !P2 ;  /* 0x000000090000780c */ /* 0x040fe400057a1670 */
[----:B------:R-:W-:Y:S01]  /*1d2f0*/  F2FP.SATFINITE.E4M3.F32.PACK_AB_MERGE_C R10, RZ, R10, RZ ;  /* 0x0000000aff0a723e */ /* 0x000fe200048070ff */
[----:B------:R-:W3:Y:S01]  /*1d300*/  LDL.LU R35, [R1+0x208] ;  /* 0x0002080001237983 */ /* 0x000ee20000300800 */
[----:B------:R-:W-:Y:S02]  /*1d310*/  F2FP.SATFINITE.E4M3.F32.PACK_AB_MERGE_C R11, RZ, R11, RZ ;  /* 0x0000000bff0b723e */ /* 0x000fe400048070ff */
[----:B------:R-:W-:Y:S01]  /*1d320*/  F2FP.SATFINITE.E4M3.F32.PACK_AB_MERGE_C R12, RZ, R12, RZ ;  /* 0x0000000cff0c723e */ /* 0x000fe200048070ff */
[----:B------:R-:W-:Y:S01]  /*1d330*/  FMUL R173, R173, UR22 ;  /* 0x00000016adad7c20 */ /* 0x000fe20008400000 */
[----:B------:R-:W-:Y:S01]  /*1d340*/  F2FP.SATFINITE.E4M3.F32.PACK_AB_MERGE_C R13, RZ, R13, RZ ;  /* 0x0000000dff0d723e */ /* 0x000fe200048070ff */
[----:B------:R-:W-:Y:S01]  /*1d350*/  @!P3 STG.E.U8 desc[UR20][R2.64+0x9], R9 ;  /* 0x000009090200b986 */ /* 0x000fe2000c101114 */
[----:B------:R-:W-:-:S03]  /*1d360*/  ISETP.LT.OR P3, PT, R0, 0xa, !P2 ;  /* 0x0000000a0000780c */ /* 0x000fc60005761670 */
[----:B------:R-:W-:Y:S01]  /*1d370*/  @!P5 STG.E.U8 desc[UR20][R24.64+0x8], R10 ;  /* 0x0000080a1800d986 */ /* 0x000fe2000c101114 */
[----:B------:R-:W-:Y:S02]  /*1d380*/  ISETP.LT.OR P5, PT, R0, 0x11, !P1 ;  /* 0x000000110000780c */ /* 0x000fe40004fa1670 */
        /* <DEDUP_REMOVED lines=23> */
[----:B------:R-:W-:Y:S01]  /*1d500*/  ISETP.LT.OR P6, PT, R0, 0x29, !P2 ;  /* 0x000000290000780c */ /* 0x000fe200057c1670 */
[----:B------:R-:W3:Y:S01]  /*1d510*/  LDL.LU R30, [R1+0x218] ;  /* 0x00021800011e7983 */ /* 0x000ee20000300800 */
[----:B------:R-:W-:Y:S01]  /*1d520*/  F2FP.SATFINITE.E4M3.F32.PACK_AB_MERGE_C R152, RZ, R152, RZ ;  /* 0x00000098ff98723e */ /* 0x000fe200048070ff */
[----:B------:R-:W-:Y:S01]  /*1d530*/  FMUL R176, R176, UR22 ;  /* 0x00000016b0b07c20 */ /* 0x000fe20008400000 */
[----:B------:R-:W-:Y:S01]  /*1d540*/  F2FP.SATFINITE.E4M3.F32.PACK_AB_MERGE_C R153, RZ, R153, RZ ;  /* 0x00000099ff99723e */ /* 0x000fe200048070ff */
[----:B------:R-:W-:Y:S01]  /*1d550*/  @!P3 STG.E.U8 desc[UR20][R24.64+0x11], R15 ;  /* 0x0000110f1800b986 */ /* 0x000fe2000c101114 */
[C---:B------:R-:W-:Y:S01]  /*1d560*/  ISETP.LT.OR P3, PT, R0.reuse, 0x1a, !P1 ;  /* 0x0000001a0000780c */ /* 0x040fe20004f61670 */
[----:B------:R-:W-:Y:S01]  /*1d570*/  FMUL R177, R177, UR22 ;  /* 0x00000016b1b17c20 */ /* 0x000fe20008400000 */
[----:B------:R-:W-:Y:S01]  /*1d580*/  F2FP.SATFINITE.E4M3.F32.PACK_AB_MERGE_C R154, RZ, R154, RZ ;  /* 0x0000009aff9a723e */ /* 0x000fe200048070ff */
[----:B------:R-:W-:Y:S01]  /*1d590*/  @!P5 STG.E.U8 desc[UR20][R2.64+0x18], R16 ;  /* 0x000018100200d986 */ /* 0x000fe2000c101114 */
[----:B------:R-:W-:Y:S01]  /*1d5a0*/  ISETP.LT.OR P5, PT, R0, 0x19, !P2 ;  /* 0x000000190000780c */ /* 0x000fe200057a1670 */
[----:B------:R-:W-:Y:S01]  /*1d5b0*/  FMUL R178, R178, UR22 ;  /* 0x00000016b2b27c20 */ /* 0x000fe20008400000 */
[----:B------:R-:W-:Y:S01]  /*1d5c0*/  F2FP.SATFINITE.E4M3.F32.PACK_AB_MERGE_C R155, RZ, R155, RZ ;  /* 0x0000009bff9b723e */ /* 0x000fe200048070ff */
[----:B------:R-:W-:Y:S01]  /*1d5d0*/  FMUL R179, R179, UR22 ;  /* 0x00000016b3b37c20 */ /* 0x000fe20008400000 */
[----:B------:R-:W-:Y:S01]  /*1d5e0*/  F2FP.SATFINITE.E4M3.F32.PACK_AB_MERGE_C R156, RZ, R156, RZ ;  /* 0x0000009cff9c723e */ /* 0x000fe200048070ff */
[----:B------:R-:W-:Y:S01]  /*1d5f0*/  FMUL R180, R180, UR22 ;  /* 0x00000016b4b47c20 */ /* 0x000fe20008400000 */
[----:B------:R-:W-:Y:S01]  /*1d600*/  F2FP.SATFINITE.E4M3.F32.PACK_AB_MERGE_C R157, RZ, R157, RZ ;  /* 0x0000009dff9d723e */ /* 0x000fe200048070ff */
[----:B------:R-:W-:Y:S01]  /*1d610*/  FMUL R181, R181, UR22 ;  /* 0x00000016b5b57c20 */ /* 0x000fe20008400000 */
[----:B------:R-:W-:Y:S01]  /*1d620*/  F2FP.SATFINITE.E4M3.F32.PACK_AB_MERGE_C R158, RZ, R158, RZ ;  /* 0x0000009eff9e723e */ /* 0x000fe200048070ff */
[----:B------:R-:W-:Y:S01]  /*1d630*/  @!P3 STG.E.U8 desc[UR20][R2.64+0x19], R17 ;  /* 0x000019110200b986 */ /* 0x000fe2000c101114 */
[----:B------:R-:W-:Y:S01]  /*1d640*/  ISETP.LT.OR P3, PT, R0, 0x1a, !P2 ;  /* 0x0000001a0000780c */ /* 0x000fe20005761670 */
        /* <DEDUP_REMOVED lines=25> */
[----:B0-----:R-:W-:Y:S01]  /*1d7e0*/  F2FP.SATFINITE.E4M3.F32.PACK_AB_MERGE_C R5, RZ, R168, RZ ;  /* 0x000000a8ff05723e */ /* 0x001fe200048070ff */
[----:B------:R-:W-:Y:S01]  /*1d7f0*/  @!P3 STG.E.U8 desc[UR20][R2.64+0x21], R21 ;  /* 0x000021150200b986 */ /* 0x000fe2000c101114 */
[----:B------:R-:W-:Y:S01]  /*1d800*/  ISETP.LT.OR P3, PT, R0, 0x22, !P2 ;  /* 0x000000220000780c */ /* 0x000fe20005761670 */
[----:B------:R-:W-:Y:S01]  /*1d810*/  FMUL R192, R192, UR22 ;  /* 0x00000016c0c07c20 */ /* 0x000fe20008400000 */
[----:B------:R-:W-:Y:S01]  /*1d820*/  F2FP.SATFINITE.E4M3.F32.PACK_AB_MERGE_C R169, RZ, R169, RZ ;  /* 0x000000a9ffa9723e */ /* 0x000fe200048070ff */
[----:B------:R-:W-:Y:S01]  /*1d830*/  @!P5 STG.E.U8 desc[UR20][R24.64+0x20], R22 ;  /* 0x000020161800d986 */ /* 0x000fe2000c101114 */
[----:B------:R-:W-:Y:S01]  /*1d840*/  ISETP.LT.OR P5, PT, R0, 0x29, !P1 ;  /* 0x000000290000780c */ /* 0x000fe20004fa1670 */
[----:B------:R-:W-:Y:S01]  /*1d850*/  FMUL R193, R193, UR22 ;  /* 0x00000016c1c17c20 */ /* 0x000fe20008400000 */
[----:B-----5:R-:W-:Y:S01]  /*1d860*/  F2FP.SATFINITE.E4M3.F32.PACK_AB_MERGE_C R7, RZ, R170, RZ ;  /* 0x000000aaff07723e */ /* 0x020fe200048070ff */
        /* <DEDUP_REMOVED lines=75> */
[----:B------:R-:W-:Y:S01]  /*1dd20*/  FMUL R218, R218, UR22 ;  /* 0x00000016dada7c20 */ /* 0x000fe20008400000 */
        /* <DEDUP_REMOVED lines=11> */
[----:B------:R-:W-:Y:S01]  /*1dde0*/  FMUL R222, R222, UR22 ;  /* 0x00000016dede7c20 */ /* 0x000fe20008400000 */
[----:B------:R-:W-:Y:S01]  /*1ddf0*/  FMUL R223, R223, UR22 ;  /* 0x00000016dfdf7c20 */ /* 0x000fe20008400000 */
[----:B------:R-:W-:Y:S01]  /*1de00*/  FMUL R224, R224, UR22 ;  /* 0x00000016e0e07c20 */ /* 0x000fe20008400000 */
[----:B------:R0:W-:Y:S01]  /*1de10*/  @!P3 STG.E.U8 desc[UR20][R2.64+0x48], R5 ;  /* 0x000048050200b986 */ /* 0x0001e2000c101114 */
[C---:B------:R-:W-:Y:S01]  /*1de20*/  ISETP.LT.OR P3, PT, R0.reuse, 0x4a, !P2 ;  /* 0x0000004a0000780c */ /* 0x040fe20005761670 */
[----:B------:R-:W-:Y:S01]  /*1de30*/  FMUL R225, R225, UR22 ;  /* 0x00000016e1e17c20 */ /* 0x000fe20008400000 */
[----:B------:R-:W-:Y:S01]  /*1de40*/  F2FP.SATFINITE.E4M3.F32.PACK_AB_MERGE_C R221, RZ, R221, RZ ;  /* 0x000000ddffdd723e */ /* 0x000fe200048070ff */
[----:B------:R-:W-:Y:S01]  /*1de50*/  @!P6 STG.E.U8 desc[UR20][R2.64+0x49], R169 ;  /* 0x000049a90200e986 */ /* 0x000fe2000c101114 */
[----:B------:R-:W-:Y:S01]  /*1de60*/  ISETP.LT.OR P6, PT, R0, 0x51, !P1 ;  /* 0x000000510000780c */ /* 0x000fe20004fc1670 */
[----:B------:R-:W-:Y:S01]  /*1de70*/  FMUL R226, R226, UR22 ;  /* 0x00000016e2e27c20 */ /* 0x000fe20008400000 */
[----:B------:R-:W-:Y:S01]  /*1de80*/  F2FP.SATFINITE.E4M3.F32.PACK_AB_MERGE_C R223, RZ, R223, RZ ;  /* 0x000000dfffdf723e */ /* 0x000fe200048070ff */
[----:B------:R5:W-:Y:S01]  /*1de90*/  @!P5 STG.E.U8 desc[UR20][R24.64+0x48], R7 ;  /* 0x000048071800d986 */ /* 0x000be2000c101114 */
[----:B------:R-:W-:Y:S01]  /*1dea0*/  ISETP.LT.OR P5, PT, R0, 0x52, !P1 ;  /* 0x000000520000780c */ /* 0x000fe20004fa1670 */
[----:B------:R-:W-:Y:S01]  /*1deb0*/  FMUL R227, R227, UR22 ;  /* 0x00000016e3e37c20 */ /* 0x000fe20008400000 */
[----:B------:R-:W-:Y:S01]  /*1dec0*/  F2FP.SATFINITE.E4M3.F32.PACK_AB_MERGE_C R225, RZ, R225, RZ ;  /* 0x000000e1ffe1723e */ /* 0x000fe200048070ff */
[----:B------:R-:W-:Y:S01]  /*1ded0*/  FMUL R228, R228, UR22 ;  /* 0x00000016e4e47c20 */ /* 0x000fe20008400000 */
[----:B0-----:R-:W-:Y:S01]  /*1dee0*/  F2FP.SATFINITE.E4M3.F32.PACK_AB_MERGE_C R5, RZ, R172, RZ ;  /* 0x000000acff05723e */ /* 0x001fe200048070ff */
[----:B------:R-:W-:Y:S01]  /*1def0*/  @!P3 STG.E.U8 desc[UR20][R24.64+0x49], R171 ;  /* 0x000049ab1800b986 */ /* 0x000fe2000c101114 */
[C---:B------:R-:W-:Y:S01]  /*1df00*/  ISETP.LT.OR P3, PT, R0.reuse, 0x51, !P2 ;  /* 0x000000510000780c */ /* 0x040fe20005761670 */
[----:B------:R-:W-:Y:S01]  /*1df10*/  FMUL R229, R229, UR22 ;  /* 0x00000016e5e57c20 */ /* 0x000fe20008400000 */
[----:B------:R-:W-:Y:S01]  /*1df20*/  F2FP.SATFINITE.E4M3.F32.PACK_AB_MERGE_C R227, RZ, R227, RZ ;  /* 0x000000e3ffe3723e */ /* 0x000fe200048070ff */
[----:B------:R0:W-:Y:S01]  /*1df30*/  @!P6 STG.E.U8 desc[UR20][R2.64+0x50], R5 ;  /* 0x000050050200e986 */ /* 0x0001e2000c101114 */
[----:B------:R-:W-:Y:S01]  /*1df40*/  ISETP.LT.OR P6, PT, R0, 0x52, !P2 ;  /* 0x000000520000780c */ /* 0x000fe200057c1670 */
[----:B------:R-:W-:Y:S01]  /*1df50*/  FMUL R230, R230, UR22 ;  /* 0x00000016e6e67c20 */ /* 0x000fe20008400000 */
[----:B-----5:R-:W-:Y:S01]  /*1df60*/  F2FP.SATFINITE.E4M3.F32.PACK_AB_MERGE_C R7, RZ, R174, RZ ;  /* 0x000000aeff07723e */ /* 0x020fe200048070ff */
[----:B------:R-:W-:Y:S01]  /*1df70*/  @!P5 STG.E.U8 desc[UR20][R2.64+0x51], R173 ;  /* 0x000051ad0200d986 */ /* 0x000fe2000c101114 */
[----:B------:R-:W-:Y:S01]  /*1df80*/  ISETP.LT.OR P5, PT, R0, 0x59, !P1 ;  /* 0x000000590000780c */ /* 0x000fe20004fa1670 */
[----:B------:R-:W-:Y:S01]  /*1df90*/  FMUL R231, R231, UR22 ;  /* 0x00000016e7e77c20 */ /* 0x000fe20008400000 */
[----:B------:R-:W-:Y:S01]  /*1dfa0*/  F2FP.SATFINITE.E4M3.F32.PACK_AB_MERGE_C R229, RZ, R229, RZ ;  /* 0x000000e5ffe5723e */ /* 0x000fe200048070ff */
[----:B------:R-:W-:Y:S01]  /*1dfb0*/  FMUL R232, R232, UR22 ;  /* 0x00000016e8e87c20 */ /* 0x000fe20008400000 */
[----:B------:R-:W-:Y:S01]  /*1dfc0*/  FMUL R233, R233, UR22 ;  /* 0x00000016e9e97c20 */ /* 0x000fe20008400000 */
[----:B------:R5:W-:Y:S01]  /*1dfd0*/  @!P3 STG.E.U8 desc[UR20][R24.64+0x50], R7 ;  /* 0x000050071800b986 */ /* 0x000be2000c101114 */
[----:B------:R-:W-:Y:S01]  /*1dfe0*/  ISETP.LT.OR P3, PT, R0, 0x5a, !P1 ;  /* 0x0000005a0000780c */ /* 0x000fe20004f61670 */
        /* <DEDUP_REMOVED lines=9> */
[----:B------:R-:W-:Y:S01]  /*1e080*/  F2FP.SATFINITE.E4M3.F32.PACK_AB_MERGE_C R233, RZ, R233, RZ ;  /* 0x000000e9ffe9723e */ /* 0x000fe200048070ff */
[----:B--2---:R-:W-:Y:S01]  /*1e090*/  FMUL R4, R37, UR22 ;  /* 0x0000001625047c20 */ /* 0x004fe20008400000 */
[----:B-----5:R-:W-:Y:S01]  /*1e0a0*/  F2FP.SATFINITE.E4M3.F32.PACK_AB_MERGE_C R7, RZ, R178, RZ ;  /* 0x000000b2ff07723e */ /* 0x020fe200048070ff */
[----:B------:R-:W-:Y:S01]  /*1e0b0*/  @!P3 STG.E.U8 desc[UR20][R2.64+0x59], R177 ;  /* 0x000059b10200b986 */ /* 0x000fe2000c101114 */
[C---:B------:R-:W-:Y:S01]  /*1e0c0*/  ISETP.LT.OR P3, PT, R0.reuse, 0x61, !P1 ;  /* 0x000000610000780c */ /* 0x040fe20004f61670 */
[----:B------:R-:W-:Y:S01]  /*1e0d0*/  FMUL R237, R237, UR22 ;  /* 0x00000016eded7c20 */ /* 0x000fe20008400000 */
[----:B------:R-:W-:Y:S01]  /*1e0e0*/  F2FP.SATFINITE.E4M3.F32.PACK_AB_MERGE_C R235, RZ, R235, RZ ;  /* 0x000000ebffeb723e */ /* 0x000fe200048070ff */
[----:B------:R2:W-:Y:S01]  /*1e0f0*/  @!P6 STG.E.U8 desc[UR20][R24.64+0x58], R7 ;  /* 0x000058071800e986 */ /* 0x0005e2000c101114 */
[----:B------:R-:W-:-:S02]  /*1e100*/  ISETP.LT.OR P6, PT, R0, 0x62, !P1 ;  /* 0x000000620000780c */ /* 0x000fc40004fc1670 */
[----:B0-----:R-:W-:Y:S01]  /*1e110*/  F2FP.SATFINITE.E4M3.F32.PACK_AB_MERGE_C R5, RZ, R180, RZ ;  /* 0x000000b4ff05723e */ /* 0x001fe200048070ff */
[----:B------:R-:W-:Y:S01]  /*1e120*/  @!P5 STG.E.U8 desc[UR20][R24.64+0x59], R179 ;  /* 0x000059b31800d986 */ /* 0x000fe2000c101114 */
[C---:B------:R-:W-:Y:S02]  /*1e130*/  ISETP.LT.OR P5, PT, R0.reuse, 0x61, !P2 ;  /* 0x000000610000780c */ /* 0x040fe400057a1670 */
[----:B------:R-:W-:Y:S01]  /*1e140*/  F2FP.SATFINITE.E4M3.F32.PACK_AB_MERGE_C R9, RZ, R236, RZ ;  /* 0x000000ecff09723e */ /* 0x000fe200048070ff */
[----:B------:R-:W5:Y:S04]  /*1e150*/  LDL.LU R37, [R1+0x21c] ;  /* 0x00021c0001257983 */ /* 0x000f680000300800 */
[----:B------:R0:W-:Y:S01]  /*1e160*/  @!P3 STG.E.U8 desc[UR20][R2.64+0x60], R5 ;  /* 0x000060050200b986 */ /* 0x0001e2000c101114 */
[----:B------:R-:W-:-:S02]  /*1e170*/  ISETP.LT.OR P3, PT, R0, 0x62, !P2 ;  /* 0x000000620000780c */ /* 0x000fc40005761670 */
[----:B--2---:R-:W-:Y:S01]  /*1e180*/  F2FP.SATFINITE.E4M3.F32.PACK_AB_MERGE_C R7, RZ, R182, RZ ;  /* 0x000000b6ff07723e */ /* 0x004fe200048070ff */
[----:B------:R-:W-:Y:S01]  /*1e190*/  @!P6 STG.E.U8 desc[UR20][R2.64+0x61], R181 ;  /* 0x000061b50200e986 */ /* 0x000fe2000c101114 */
[----:B------:R-:W-:-:S03]  /*1e1a0*/  ISETP.LT.OR P6, PT, R0, 0x69, !P1 ;  /* 0x000000690000780c */ /* 0x000fc60004fc1670 */
[----:B------:R2:W-:Y:S01]  /*1e1b0*/  @!P5 STG.E.U8 desc[UR20][R24.64+0x60], R7 ;  /* 0x000060071800d986 */ /* 0x0005e2000c101114 */
[----:B------:R-:W-:Y:S02]  /*1e1c0*/  ISETP.LT.OR P5, PT, R0, 0x6a, !P1 ;  /* 0x0000006a0000780c */ /* 0x000fe40004fa1670 */
[----:B0-----:R-:W-:-:S03]  /*1e1d0*/  F2FP.SATFINITE.E4M3.F32.PACK_AB_MERGE_C R5, RZ, R184, RZ ;  /* 0x000000b8ff05723e */ /* 0x001fc600048070ff */
[----:B------:R-:W-:Y:S01]  /*1e1e0*/  @!P3 STG.E.U8 desc[UR20][R24.64+0x61], R183 ;  /* 0x000061b71800b986 */ /* 0x000fe2000c101114 */
[----:B------:R-:W-:-:S03]  /*1e1f0*/  ISETP.LT.OR P3, PT, R0, 0x69, !P2 ;  /* 0x000000690000780c */ /* 0x000fc60005761670 */
[----:B------:R0:W-:Y:S01]  /*1e200*/  @!P6 STG.E.U8 desc[UR20][R2.64+0x68], R5 ;  /* 0x000068050200e986 */ /* 0x0001e2000c101114 */
[C---:B------:R-:W-:Y:S02]  /*1e210*/  ISETP.LT.OR P6, PT, R0.reuse, 0x6a, !P2 ;  /* 0x0000006a0000780c */ /* 0x040fe400057c1670 */
[----:B--2---:R-:W-:Y:S01]  /*1e220*/  F2FP.SATFINITE.E4M3.F32.PACK_AB_MERGE_C R7, RZ, R186, RZ ;  /* 0x000000baff07723e */ /* 0x004fe200048070ff */
[----:B------:R-:W-:Y:S01]  /*1e230*/  @!P5 STG.E.U8 desc[UR20][R2.64+0x69], R185 ;  /* 0x000069b90200d986 */ /* 0x000fe2000c101114 */
[----:B------:R-:W-:-:S05]  /*1e240*/  ISETP.LT.OR P5, PT, R0, 0x71, !P1 ;  /* 0x000000710000780c */ /* 0x000fca0004fa1670 */
[----:B------:R2:W-:Y:S01]  /*1e250*/  @!P3 STG.E.U8 desc[UR20][R24.64+0x68], R7 ;  /* 0x000068071800b986 */ /* 0x0005e2000c101114 */
[C---:B------:R-:W-:Y:S02]  /*1e260*/  ISETP.LT.OR P3, PT, R0.reuse, 0x72, !P1 ;  /* 0x000000720000780c */ /* 0x040fe40004f61670 */
[----:B0-----:R-:W-:Y:S01]  /*1e270*/  F2FP.SATFINITE.E4M3.F32.PACK_AB_MERGE_C R5, RZ, R188, RZ ;  /* 0x000000bcff05723e */ /* 0x001fe200048070ff */
[----:B------:R-:W-:Y:S01]  /*1e280*/  @!P6 STG.E.U8 desc[UR20][R24.64+0x69], R187 ;  /* 0x000069bb1800e986 */ /* 0x000fe2000c101114 */
[----:B------:R-:W-:-:S03]  /*1e290*/  ISETP.LT.OR P6, PT, R0, 0x71, !P2 ;  /* 0x000000710000780c */ /* 0x000fc600057c1670 */
[----:B------:R0:W-:Y:S01]  /*1e2a0*/  @!P5 STG.E.U8 desc[UR20][R2.64+0x70], R5 ;  /* 0x000070050200d986 */ /* 0x0001e2000c101114 */
[----:B------:R-:W-:Y:S02]  /*1e2b0*/  ISETP.LT.OR P5, PT, R0, 0x72, !P2 ;  /* 0x000000720000780c */ /* 0x000fe400057a1670 */
[----:B--2---:R-:W-:-:S03]  /*1e2c0*/  F2FP.SATFINITE.E4M3.F32.PACK_AB_MERGE_C R7, RZ, R190, RZ ;  /* 0x000000beff07723e */ /* 0x004fc600048070ff */
[----:B------:R-:W-:Y:S01]  /*1e2d0*/  @!P3 STG.E.U8 desc[UR20][R2.64+0x71], R189 ;  /* 0x000071bd0200b986 */ /* 0x000fe2000c101114 */
[----:B------:R-:W-:-:S03]  /*1e2e0*/  ISETP.LT.OR P3, PT, R0, 0x79, !P1 ;  /* 0x000000790000780c */ /* 0x000fc60004f61670 */
[----:B------:R2:W-:Y:S01]  /*1e2f0*/  @!P6 STG.E.U8 desc[UR20][R24.64+0x70], R7 ;  /* 0x000070071800e986 */ /* 0x0005e2000c101114 */
[C---:B------:R-:W-:Y:S02]  /*1e300*/  ISETP.LT.OR P6, PT, R0.reuse, 0x7a, !P1 ;  /* 0x0000007a0000780c */ /* 0x040fe40004fc1670 */
[----:B0-----:R-:W-:Y:S01]  /*1e310*/  F2FP.SATFINITE.E4M3.F32.PACK_AB_MERGE_C R5, RZ, R192, RZ ;  /* 0x000000c0ff05723e */ /* 0x001fe200048070ff */
[----:B------:R-:W-:Y:S01]  /*1e320*/  @!P5 STG.E.U8 desc[UR20][R24.64+0x71], R191 ;  /* 0x000071bf1800d986 */ /* 0x000fe2000c101114 */
[----:B------:R-:W-:-:S05]  /*1e330*/  ISETP.LT.OR P5, PT, R0, 0x79, !P2 ;  /* 0x000000790000780c */ /* 0x000fca00057a1670 */
[----:B------:R0:W-:Y:S01]  /*1e340*/  @!P3 STG.E.U8 desc[UR20][R2.64+0x78], R5 ;  /* 0x000078050200b986 */ /* 0x0001e2000c101114 */
[C---:B------:R-:W-:Y:S02]  /*1e350*/  ISETP.LT.OR P3, PT, R0.reuse, 0x7a, !P2 ;  /* 0x0000007a0000780c */ /* 0x040fe40005761670 */
        /* <DEDUP_REMOVED lines=104> */
[----:B------:R-:W-:-:S03]  /*1e9e0*/  ISETP.LT.OR P3, PT, R0, 0xd2, !P1 ;  /* 0x000000d20000780c */ /* 0x000fc60004f61670 */
[----:B------:R-:W-:Y:S01]  /*1e9f0*/  @!P6 STG.E.U8 desc[UR20][R24.64+0xc9], R235 ;  /* 0x0000c9eb1800e986 */ /* 0x000fe2000c101114 */
[----:B------:R-:W-:Y:S01]  /*1ea00*/  ISETP.LT.OR P6, PT, R0, 0xd1, !P2 ;  /* 0x000000d10000780c */ /* 0x000fe200057c1670 */
[----:B----4-:R-:W-:Y:S02]  /*1ea10*/  FMUL R5, R36, UR22 ;  /* 0x0000001624057c20 */ /* 0x010fe40008400000 */
[----:B------:R-:W2:Y:S01]  /*1ea20*/  LDL.LU R36, [R1+0x220] ;  /* 0x0002200001247983 */ /* 0x000ea20000300800 */
[----:B0-----:R-:W-:Y:S01]  /*1ea30*/  F2FP.SATFINITE.E4M3.F32.PACK_AB_MERGE_C R7, RZ, R4, RZ ;  /* 0x00000004ff07723e */ /* 0x001fe200048070ff */
[----:B---3--:R-:W-:Y:S02]  /*1ea40*/  FMUL R4, R35, UR22 ;  /* 0x0000001623047c20 */ /* 0x008fe40008400000 */
[----:B------:R0:W-:Y:S01]  /*1ea50*/  @!P5 STG.E.U8 desc[UR20][R2.64+0xd0], R9 ;  /* 0x0000d0090200d986 */ /* 0x0001e2000c101114 */
[----:B------:R-:W-:Y:S02]  /*1ea60*/  F2FP.SATFINITE.E4M3.F32.PACK_AB_MERGE_C R237, RZ, R237, RZ ;  /* 0x000000edffed723e */ /* 0x000fe400048070ff */
[----:B------:R-:W-:Y:S01]  /*1ea70*/  F2FP.SATFINITE.E4M3.F32.PACK_AB_MERGE_C R11, RZ, R5, RZ ;  /* 0x00000005ff0b723e */ /* 0x000fe200048070ff */
[----:B------:R-:W3:Y:S01]  /*1ea80*/  LDL.LU R35, [R1+0x224] ;  /* 0x0002240001237983 */ /* 0x000ee20000300800 */
[----:B------:R-:W-:-:S03]  /*1ea90*/  FMUL R5, R34, UR22 ;  /* 0x0000001622057c20 */ /* 0x000fc60008400000 */
[----:B------:R-:W4:Y:S01]  /*1eaa0*/  LDL.LU R34, [R1+0x228] ;  /* 0x0002280001227983 */ /* 0x000f220000300800 */
[----:B0-----:R-:W-:Y:S01]  /*1eab0*/  F2FP.SATFINITE.E4M3.F32.PACK_AB_MERGE_C R9, RZ, R4, RZ ;  /* 0x00000004ff09723e */ /* 0x001fe200048070ff */
[----:B------:R-:W-:Y:S02]  /*1eac0*/  FMUL R4, R33, UR22 ;  /* 0x0000001621047c20 */ /* 0x000fe40008400000 */
[----:B------:R-:W-:Y:S01]  /*1ead0*/  @!P3 STG.E.U8 desc[UR20][R2.64+0xd1], R237 ;  /* 0x0000d1ed0200b986 */ /* 0x000fe2000c101114 */
[----:B------:R-:W-:-:S03]  /*1eae0*/  F2FP.SATFINITE.E4M3.F32.PACK_AB_MERGE_C R13, RZ, R5, RZ ;  /* 0x00000005ff0d723e */ /* 0x000fc600048070ff */
[----:B------:R0:W-:Y:S01]  /*1eaf0*/  @!P6 STG.E.U8 desc[UR20][R24.64+0xd0], R7 ;  /* 0x0000d0071800e986 */ /* 0x0001e2000c101114 */
[----:B------:R-:W-:-:S03]  /*1eb00*/  FMUL R5, R30, UR22 ;  /* 0x000000161e057c20 */ /* 0x000fc60008400000 */
[----:B------:R-:W4:Y:S01]  /*1eb10*/  LDL.LU R33, [R1+0x22c] ;  /* 0x00022c0001217983 */ /* 0x000f220000300800 */
[----:B0-----:R-:W-:Y:S01]  /*1eb20*/  F2FP.SATFINITE.E4M3.F32.PACK_AB_MERGE_C R7, RZ, R4, RZ ;  /* 0x00000004ff07723e */ /* 0x001fe200048070ff */
[----:B------:R-:W-:Y:S02]  /*1eb30*/  FMUL R4, R31, UR22 ;  /* 0x000000161f047c20 */ /* 0x000fe40008400000 */
[----:B------:R-:W4:Y:S04]  /*1eb40*/  LDL.LU R31, [R1+0x230] ;  /* 0x00023000011f7983 */ /* 0x000f280000300800 */
[----:B------:R-:W4:Y:S01]  /*1eb50*/  LDL.LU R30, [R1+0x234] ;  /* 0x00023400011e7983 */ /* 0x000f220000300800 */
[C---:B------:R-:W-:Y:S02]  /*1eb60*/  ISETP.LT.OR P5, PT, R0.reuse, 0xd2, !P2 ;  /* 0x000000d20000780c */ /* 0x040fe400057a1670 */
[C---:B------:R-:W-:Y:S01]  /*1eb70*/  ISETP.LT.OR P3, PT, R0.reuse, 0xd9, !P1 ;  /* 0x000000d90000780c */ /* 0x040fe20004f61670 */
[----:B-----5:R-:W-:Y:S01]  /*1eb80*/  FMUL R6, R37, UR22 ;  /* 0x0000001625067c20 */ /* 0x020fe20008400000 */
[C---:B------:R-:W-:Y:S01]  /*1eb90*/  ISETP.LT.OR P6, PT, R0.reuse, 0xda, !P1 ;  /* 0x000000da0000780c */ /* 0x040fe20004fc1670 */
[----:B------:R-:W5:Y:S04]  /*1eba0*/  LDL.LU R38, [R1+0x238] ;  /* 0x0002380001267983 */ /* 0x000f680000300800 */
[----:B------:R-:W5:Y:S04]  /*1ebb0*/  LDL.LU R37, [R1+0x23c] ;  /* 0x00023c0001257983 */ /* 0x000f680000300800 */
[----:B------:R0:W-:Y:S01]  /*1ebc0*/  @!P5 STG.E.U8 desc[UR20][R24.64+0xd1], R11 ;  /* 0x0000d10b1800d986 */ /* 0x0001e2000c101114 */
[----:B------:R-:W-:-:S03]  /*1ebd0*/  ISETP.LT.OR P5, PT, R0, 0xd9, !P2 ;  /* 0x000000d90000780c */ /* 0x000fc600057a1670 */
[----:B------:R1:W-:Y:S01]  /*1ebe0*/  @!P3 STG.E.U8 desc[UR20][R2.64+0xd8], R9 ;  /* 0x0000d8090200b986 */ /* 0x0003e2000c101114 */
[----:B------:R-:W-:-:S03]  /*1ebf0*/  ISETP.LT.OR P3, PT, R0, 0xda, !P2 ;  /* 0x000000da0000780c */ /* 0x000fc60005761670 */
[----:B------:R1:W-:Y:S01]  /*1ec00*/  @!P6 STG.E.U8 desc[UR20][R2.64+0xd9], R13 ;  /* 0x0000d90d0200e986 */ /* 0x0003e2000c101114 */
[----:B------:R-:W-:Y:S02]  /*1ec10*/  ISETP.LT.OR P6, PT, R0, 0xe1, !P1 ;  /* 0x000000e10000780c */ /* 0x000fe40004fc1670 */
[----:B0-----:R-:W-:-:S03]  /*1ec20*/  F2FP.SATFINITE.E4M3.F32.PACK_AB_MERGE_C R11, RZ, R4, RZ ;  /* 0x00000004ff0b723e */ /* 0x001fc600048070ff */
[----:B------:R0:W-:Y:S01]  /*1ec30*/  @!P5 STG.E.U8 desc[UR20][R24.64+0xd8], R7 ;  /* 0x0000d8071800d986 */ /* 0x0001e2000c101114 */
[----:B-1----:R-:W-:-:S03]  /*1ec40*/  F2FP.SATFINITE.E4M3.F32.PACK_AB_MERGE_C R9, RZ, R5, RZ ;  /* 0x00000005ff09723e */ /* 0x002fc600048070ff */
[----:B------:R-:W-:Y:S04]  /*1ec50*/  @!P3 STG.E.U8 desc[UR20][R24.64+0xd9], R11 ;  /* 0x0000d90b1800b986 */ /* 0x000fe8000c101114 */
[----:B------:R1:W-:Y:S01]  /*1ec60*/  @!P6 STG.E.U8 desc[UR20][R2.64+0xe0], R9 ;  /* 0x0000e0090200e986 */ /* 0x0003e2000c101114 */
[----:B------:R-:W-:Y:S01]  /*1ec70*/  F2FP.SATFINITE.E4M3.F32.PACK_AB_MERGE_C R13, RZ, R6, RZ ;  /* 0x00000006ff0d723e */ /* 0x000fe200048070ff */
[----:B--2---:R-:W-:Y:S02]  /*1ec80*/  FMUL R4, R36, UR22 ;  /* 0x0000001624047c20 */ /* 0x004fe40008400000 */
[----:B------:R-:W2:Y:S03]  /*1ec90*/  LDL.LU R36, [R1+0x240] ;  /* 0x0002400001247983 */ /* 0x000ea60000300800 */
[----:B0-----:R-:W-:Y:S01]  /*1eca0*/  F2FP.SATFINITE.E4M3.F32.PACK_AB_MERGE_C R7, RZ, R4, RZ ;  /* 0x00000004ff07723e */ /* 0x001fe200048070ff */
[----:B---3--:R-:W-:-:S02]  /*1ecb0*/  FMUL R5, R35, UR22 ;  /* 0x0000001623057c20 */ /* 0x008fc40008400000 */
[----:B------:R-:W3:Y:S01]  /*1ecc0*/  LDL.LU R35, [R1+0x244] ;  /* 0x0002440001237983 */ /* 0x000ee20000300800 */
[----:B----4-:R-:W-:-:S03]  /*1ecd0*/  FMUL R4, R34, UR22 ;  /* 0x0000001622047c20 */ /* 0x010fc60008400000 */
[----:B------:R-:W4:Y:S01]  /*1ece0*/  LDL.LU R34, [R1+0x248] ;  /* 0x0002480001227983 */ /* 0x000f220000300800 */
[----:B------:R-:W-:Y:S02]  /*1ecf0*/  F2FP.SATFINITE.E4M3.F32.PACK_AB_MERGE_C R15, RZ, R5, RZ ;  /* 0x00000005ff0f723e */ /* 0x000fe400048070ff */
[----:B-1----:R-:W-:Y:S01]  /*1ed00*/  F2FP.SATFINITE.E4M3.F32.PACK_AB_MERGE_C R9, RZ, R4, RZ ;  /* 0x00000004ff09723e */ /* 0x002fe200048070ff */
[----:B------:R-:W-:Y:S02]  /*1ed10*/  FMUL R4, R33, UR22 ;  /* 0x0000001621047c20 */ /* 0x000fe40008400000 */
[----:B------:R-:W4:Y:S01]  /*1ed20*/  LDL.LU R33, [R1+0x24c] ;  /* 0x00024c0001217983 */ /* 0x000f220000300800 */
[----:B------:R-:W-:-:S03]  /*1ed30*/  FMUL R5, R31, UR22 ;  /* 0x000000161f057c20 */ /* 0x000fc60008400000 */
[----:B------:R-:W4:Y:S01]  /*1ed40*/  LDL.LU R31, [R1+0x250] ;  /* 0x00025000011f7983 */ /* 0x000f220000300800 */
[----:B------:R-:W-:-:S03]  /*1ed50*/  FMUL R6, R30, UR22 ;  /* 0x000000161e067c20 */ /* 0x000fc60008400000 */
[----:B------:R-:W4:Y:S01]  /*1ed60*/  LDL.LU R30, [R1+0x254] ;  /* 0x00025400011e7983 */ /* 0x000f220000300800 */
[C---:B------:R-:W-:Y:S02]  /*1ed70*/  ISETP.LT.OR P5, PT, R0.reuse, 0xe2, !P1 ;  /* 0x000000e20000780c */ /* 0x040fe40004fa1670 */
[C---:B------:R-:W-:Y:S02]  /*1ed80*/  ISETP.LT.OR P3, PT, R0.reuse, 0xe1, !P2 ;  /* 0x000000e10000780c */ /* 0x040fe40005761670 */
[----:B------:R-:W-:-:S09]  /*1ed90*/  ISETP.LT.OR P6, PT, R0, 0xe2, !P2 ;  /* 0x000000e20000780c */ /* 0x000fd200057c1670 */
[----:B------:R-:W-:Y:S01]  /*1eda0*/  @!P5 STG.E.U8 desc[UR20][R2.64+0xe1], R13 ;  /* 0x0000e10d0200d986 */ /* 0x000fe2000c101114 */
[----:B------:R-:W-:-:S03]  /*1edb0*/  ISETP.LT.OR P5, PT, R0, 0xe9, !P1 ;  /* 0x000000e90000780c */ /* 0x000fc60004fa1670 */
[----:B------:R0:W-:Y:S01]  /*1edc0*/  @!P3 STG.E.U8 desc[UR20][R24.64+0xe0], R7 ;  /* 0x0000e0071800b986 */ /* 0x0001e2000c101114 */
[----:B------:R-:W-:-:S03]  /*1edd0*/  ISETP.LT.OR P3, PT, R0, 0xea, !P1 ;  /* 0x000000ea0000780c */ /* 0x000fc60004f61670 */
[----:B------:R1:W-:Y:S01]  /*1ede0*/  @!P6 STG.E.U8 desc[UR20][R24.64+0xe1], R15 ;  /* 0x0000e10f1800e986 */ /* 0x0003e2000c101114 */
[----:B------:R-:W-:Y:S02]  /*1edf0*/  ISETP.LT.OR P6, PT, R0, 0xe9, !P2 ;  /* 0x000000e90000780c */ /* 0x000fe400057c1670 */
[----:B------:R-:W-:Y:S01]  /*1ee00*/  F2FP.SATFINITE.E4M3.F32.PACK_AB_MERGE_C R11, RZ, R4, RZ ;  /* 0x00000004ff0b723e */ /* 0x000fe200048070ff */
[----:B-----5:R-:W-:Y:S02]  /*1ee10*/  FMUL R4, R38, UR22 ;  /* 0x0000001626047c20 */ /* 0x020fe40008400000 */
[----:B------:R5:W-:Y:S01]  /*1ee20*/  @!P5 STG.E.U8 desc[UR20][R2.64+0xe8], R9 ;  /* 0x0000e8090200d986 */ /* 0x000be2000c101114 */
[----:B------:R-:W-:Y:S02]  /*1ee30*/  ISETP.LT.OR P5, PT, R0, 0xea, !P2 ;  /* 0x000000ea0000780c */ /* 0x000fe400057a1670 */
[----:B0-----:R-:W-:Y:S01]  /*1ee40*/  F2FP.SATFINITE.E4M3.F32.PACK_AB_MERGE_C R7, RZ, R5, RZ ;  /* 0x00000005ff07723e */ /* 0x001fe200048070ff */
[----:B------:R-:W-:Y:S01]  /*1ee50*/  FMUL R5, R37, UR22 ;  /* 0x0000001625057c20 */ /* 0x000fe20008400000 */
[----:B------:R-:W-:-:S04]  /*1ee60*/  F2FP.SATFINITE.E4M3.F32.PACK_AB_MERGE_C R13, RZ, R6, RZ ;  /* 0x00000006ff0d723e */ /* 0x000fc800048070ff */
[----:B-1----:R-:W-:Y:S02]  /*1ee70*/  F2FP.SATFINITE.E4M3.F32.PACK_AB_MERGE_C R15, RZ, R5, RZ ;  /* 0x00000005ff0f723e */ /* 0x002fe400048070ff */
[----:B-----5:R-:W-:Y:S01]  /*1ee80*/  F2FP.SATFINITE.E4M3.F32.PACK_AB_MERGE_C R9, RZ, R4, RZ ;  /* 0x00000004ff09723e */ /* 0x020fe200048070ff */
[----:B------:R-:W-:Y:S04]  /*1ee90*/  @!P3 STG.E.U8 desc[UR20][R2.64+0xe9], R11 ;  /* 0x0000e90b0200b986 */ /* 0x000fe8000c101114 */
[----:B------:R0:W-:Y:S04]  /*1eea0*/  @!P6 STG.E.U8 desc[UR20][R24.64+0xe8], R7 ;  /* 0x0000e8071800e986 */ /* 0x0001e8000c101114 */
[----:B------:R1:W-:Y:S01]  /*1eeb0*/  @!P5 STG.E.U8 desc[UR20][R24.64+0xe9], R13 ;  /* 0x0000e90d1800d986 */ /* 0x0003e2000c101114 */
[----:B--2---:R-:W-:-:S05]  /*1eec0*/  FMUL R4, R36, UR22 ;  /* 0x0000001624047c20 */ /* 0x004fca0008400000 */
[----:B0-----:R-:W-:Y:S01]  /*1eed0*/  F2FP.SATFINITE.E4M3.F32.PACK_AB_MERGE_C R7, RZ, R4, RZ ;  /* 0x00000004ff07723e */ /* 0x001fe200048070ff */
[----:B---3--:R-:W-:Y:S02]  /*1eee0*/  FMUL R5, R35, UR22 ;  /* 0x0000001623057c20 */ /* 0x008fe40008400000 */
[----:B------:R-:W2:Y:S01]  /*1eef0*/  LDL.LU R35, [R1+0x258] ;  /* 0x0002580001237983 */ /* 0x000ea20000300800 */
[----:B----4-:R-:W-:-:S03]  /*1ef00*/  FMUL R6, R34, UR22 ;  /* 0x0000001622067c20 */ /* 0x010fc60008400000 */
[----:B------:R-:W3:Y:S01]  /*1ef10*/  LDL.LU R37, [R1+0x25c] ;  /* 0x00025c0001257983 */ /* 0x000ee20000300800 */
[----:B------:R-:W-:-:S03]  /*1ef20*/  F2FP.SATFINITE.E4M3.F32.PACK_AB_MERGE_C R11, RZ, R5, RZ ;  /* 0x00000005ff0b723e */ /* 0x000fc600048070ff */
[----:B------:R-:W4:Y:S01]  /*1ef30*/  LDL.LU R34, [R1+0x260] ;  /* 0x0002600001227983 */ /* 0x000f220000300800 */
[----:B-1----:R-:W-:Y:S01]  /*1ef40*/  F2FP.SATFINITE.E4M3.F32.PACK_AB_MERGE_C R13, RZ, R6, RZ ;  /* 0x00000006ff0d723e */ /* 0x002fe200048070ff */
[----:B------:R-:W-:Y:S02]  /*1ef50*/  FMUL R4, R33, UR22 ;  /* 0x0000001621047c20 */ /* 0x000fe40008400000 */
[----:B------:R-:W5:Y:S01]  /*1ef60*/  LDL.LU R33, [R1+0x264] ;  /* 0x0002640001217983 */ /* 0x000f620000300800 */
[----:B------:R-:W-:-:S03]  /*1ef70*/  FMUL R5, R31, UR22 ;  /* 0x000000161f057c20 */ /* 0x000fc60008400000 */
[----:B------:R-:W5:Y:S01]  /*1ef80*/  LDL.LU R31, [R1+0x268] ;  /* 0x00026800011f7983 */ /* 0x000f620000300800 */
[----:B------:R-:W-:-:S03]  /*1ef90*/  FMUL R6, R30, UR22 ;  /* 0x000000161e067c20 */ /* 0x000fc60008400000 */
[----:B------:R-:W5:Y:S01]  /*1efa0*/  LDL.LU R30, [R1+0x26c] ;  /* 0x00026c00011e7983 */ /* 0x000f620000300800 */
[C---:B------:R-:W-:Y:S02]  /*1efb0*/  ISETP.LT.OR P3, PT, R0.reuse, 0xf1, !P1 ;  /* 0x000000f10000780c */ /* 0x040fe40004f61670 */
[C---:B------:R-:W-:Y:S01]  /*1efc0*/  ISETP.LT.OR P6, PT, R0.reuse, 0xf2, !P1 ;  /* 0x000000f20000780c */ /* 0x040fe20004fc1670 */
[----:B------:R-:W5:Y:S01]  /*1efd0*/  LDL.LU R36, [R1+0x270] ;  /* 0x0002700001247983 */ /* 0x000f620000300800 */
[----:B------:R-:W-:-:S09]  /*1efe0*/  ISETP.LT.OR P5, PT, R0, 0xf1, !P2 ;  /* 0x000000f10000780c */ /* 0x000fd200057a1670 */
[----:B------:R0:W-:Y:S01]  /*1eff0*/  @!P3 STG.E.U8 desc[UR20][R2.64+0xf0], R9 ;  /* 0x0000f0090200b986 */ /* 0x0001e2000c101114 */
[----:B------:R-:W-:-:S03]  /*1f000*/  ISETP.LT.OR P3, PT, R0, 0xf2, !P2 ;  /* 0x000000f20000780c */ /* 0x000fc60005761670 */
[----:B------:R1:W-:Y:S01]  /*1f010*/  @!P6 STG.E.U8 desc[UR20][R2.64+0xf1], R15 ;  /* 0x0000f10f0200e986 */ /* 0x0003e2000c101114 */
[C---:B------:R-:W-:Y:S02]  /*1f020*/  ISETP.LT.OR P6, PT, R0.reuse, 0xf9, !P1 ;  /* 0x000000f90000780c */ /* 0x040fe40004fc1670 */
[----:B------:R-:W-:Y:S01]  /*1f030*/  ISETP.LT.OR P1, PT, R0, 0xfa, !P1 ;  /* 0x000000fa0000780c */ /* 0x000fe20004f21670 */
[----:B------:R1:W-:Y:S01]  /*1f040*/  @!P5 STG.E.U8 desc[UR20][R24.64+0xf0], R7 ;  /* 0x0000f0071800d986 */ /* 0x0003e2000c101114 */
[----:B0-----:R-:W-:Y:S02]  /*1f050*/  F2FP.SATFINITE.E4M3.F32.PACK_AB_MERGE_C R9, RZ, R5, RZ ;  /* 0x00000005ff09723e */ /* 0x001fe400048070ff */
[----:B-1----:R-:W-:Y:S02]  /*1f060*/  F2FP.SATFINITE.E4M3.F32.PACK_AB_MERGE_C R15, RZ, R6, RZ ;  /* 0x00000006ff0f723e */ /* 0x002fe400048070ff */
[----:B------:R-:W-:Y:S01]  /*1f070*/  F2FP.SATFINITE.E4M3.F32.PACK_AB_MERGE_C R7, RZ, R4, RZ ;  /* 0x00000004ff07723e */ /* 0x000fe200048070ff */
[----:B------:R0:W-:Y:S04]  /*1f080*/  @!P3 STG.E.U8 desc[UR20][R24.64+0xf1], R11 ;  /* 0x0000f10b1800b986 */ /* 0x0001e8000c101114 */
[----:B------:R-:W-:Y:S04]  /*1f090*/  @!P6 STG.E.U8 desc[UR20][R2.64+0xf8], R13 ;  /* 0x0000f80d0200e986 */ /* 0x000fe8000c101114 */
[----:B------:R5:W-:Y:S01]  /*1f0a0*/  @!P1 STG.E.U8 desc[UR20][R2.64+0xf9], R7 ;  /* 0x0000f90702009986 */ /* 0x000be2000c101114 */
[----:B--2---:R-:W-:-:S03]  /*1f0b0*/  FMUL R4, R35, UR22 ;  /* 0x0000001623047c20 */ /* 0x004fc60008400000 */
[----:B------:R-:W2:Y:S01]  /*1f0c0*/  LDL.LU R35, [R1+0x274] ;  /* 0x0002740001237983 */ /* 0x000ea20000300800 */
[----:B---3--:R-:W-:-:S03]  /*1f0d0*/  FMUL R5, R37, UR22 ;  /* 0x0000001625057c20 */ /* 0x008fc60008400000 */
[----:B------:R-:W3:Y:S01]  /*1f0e0*/  LDL.LU R37, [R1+0x278] ;  /* 0x0002780001257983 */ /* 0x000ee20000300800 */
[----:B----4-:R-:W-:-:S03]  /*1f0f0*/  FMUL R6, R34, UR22 ;  /* 0x0000001622067c20 */ /* 0x010fc60008400000 */
[----:B------:R-:W4:Y:S01]  /*1f100*/  LDL.LU R34, [R1+0x27c] ;  /* 0x00027c0001227983 */ /* 0x000f220000300800 */
[----:B0-----:R-:W-:Y:S01]  /*1f110*/  F2FP.SATFINITE.E4M3.F32.PACK_AB_MERGE_C R11, RZ, R4, RZ ;  /* 0x00000004ff0b723e */ /* 0x001fe200048070ff */
[----:B-----5:R-:W-:Y:S02]  /*1f120*/  FMUL R2, R33, UR22 ;  /* 0x0000001621027c20 */ /* 0x020fe40008400000 */
[----:B------:R-:W5:Y:S01]  /*1f130*/  LDL.LU R33, [R1+0x280] ;  /* 0x0002800001217983 */ /* 0x000f620000300800 */
[----:B------:R-:W-:-:S03]  /*1f140*/  FMUL R3, R31, UR22 ;  /* 0x000000161f037c20 */ /* 0x000fc60008400000 */
[----:B------:R-:W5:Y:S01]  /*1f150*/  LDL.LU R31, [R1+0x284] ;  /* 0x00028400011f7983 */ /* 0x000f620000300800 */
[----:B------:R-:W-:-:S03]  /*1f160*/  FMUL R4, R30, UR22 ;  /* 0x000000161e047c20 */ /* 0x000fc60008400000 */
[----:B------:R-:W5:Y:S01]  /*1f170*/  LDL.LU R30, [R1+0x288] ;  /* 0x00028800011e7983 */ /* 0x000f620000300800 */
[C---:B------:R-:W-:Y:S02]  /*1f180*/  ISETP.LT.OR P5, PT, R0.reuse, 0xf9, !P2 ;  /* 0x000000f90000780c */ /* 0x040fe400057a1670 */
[----:B------:R-:W-:Y:S02]  /*1f190*/  ISETP.LT.OR P2, PT, R0, 0xfa, !P2 ;  /* 0x000000fa0000780c */ /* 0x000fe40005741670 */
[C---:B------:R-:W-:Y:S02]  /*1f1a0*/  ISETP.GE.AND P6, PT, R32.reuse, 0x81, PT ;  /* 0x000000812000780c */ /* 0x040fe40003fc6270 */
[----:B------:R-:W-:Y:S02]  /*1f1b0*/  ISETP.GE.AND P3, PT, R32, 0x89, PT ;  /* 0x000000892000780c */ /* 0x000fe40003f66270 */
[----:B------:R-:W-:-:S05]  /*1f1c0*/  ISETP.LT.OR P1, PT, R0, 0x1, !P6 ;  /* 0x000000010000780c */ /* 0x000fca0007721670 */
[----:B------:R0:W-:Y:S01]  /*1f1d0*/  @!P5 STG.E.U8 desc[UR20][R24.64+0xf8], R9 ;  /* 0x0000f8091800d986 */ /* 0x0001e2000c101114 */
[----:B------:R-:W-:-:S03]  /*1f1e0*/  ISETP.LT.OR P5, PT, R0, 0x1, !P3 ;  /* 0x000000010000780c */ /* 0x000fc60005fa1670 */
[----:B------:R-:W-:Y:S01]  /*1f1f0*/  @!P2 STG.E.U8 desc[UR20][R24.64+0xf9], R15 ;  /* 0x0000f90f1800a986 */ /* 0x000fe2000c101114 */
[C---:B------:R-:W-:Y:S02]  /*1f200*/  ISETP.LT.OR P2, PT, R0.reuse, 0x2, !P6 ;  /* 0x000000020000780c */ /* 0x040fe40007741670 */
[----:B------:R-:W-:Y:S02]  /*1f210*/  F2FP.SATFINITE.E4M3.F32.PACK_AB_MERGE_C R5, RZ, R5, RZ ;  /* 0x00000005ff05723e */ /* 0x000fe400048070ff */
[----:B------:R-:W-:Y:S01]  /*1f220*/  F2FP.SATFINITE.E4M3.F32.PACK_AB_MERGE_C R7, RZ, R6, RZ ;  /* 0x00000006ff07723e */ /* 0x000fe200048070ff */
[----:B------:R1:W-:Y:S01]  /*1f230*/  @!P1 STG.E.U8 desc[UR20][R28.64], R11 ;  /* 0x0000000b1c009986 */ /* 0x0003e2000c101114 */
[----:B------:R-:W-:Y:S02]  /*1f240*/  ISETP.LT.OR P1, PT, R0, 0x2, !P3 ;  /* 0x000000020000780c */ /* 0x000fe40005f21670 */
[----:B0-----:R-:W-:Y:S01]  /*1f250*/  F2FP.SATFINITE.E4M3.F32.PACK_AB_MERGE_C R9, RZ, R2, RZ ;  /* 0x00000002ff09723e */ /* 0x001fe200048070ff */
[----:B------:R-:W-:-:S02]  /*1f260*/  FMUL R2, R36, UR22 ;  /* 0x0000001624027c20 */ /* 0x000fc40008400000 */
[----:B------:R-:W5:Y:S04]  /*1f270*/  LDL.LU R36, [R1+0x28c] ;  /* 0x00028c0001247983 */ /* 0x000f680000300800 */
[----:B------:R0:W-:Y:S04]  /*1f280*/  @!P2 STG.E.U8 desc[UR20][R28.64+0x1], R5 ;  /* 0x000001051c00a986 */ /* 0x0001e8000c101114 */
[----:B------:R4:W-:Y:S01]  /*1f290*/  @!P5 STG.E.U8 desc[UR20][R26.64], R7 ;  /* 0x000000071a00d986 */ /* 0x0009e2000c101114 */
[----:B------:R-:W-:Y:S02]  /*1f2a0*/  ISETP.LT.OR P5, PT, R0, 0xa, !P6 ;  /* 0x0000000a0000780c */ /* 0x000fe400077a1670 */
[----:B------:R-:W-:-:S02]  /*1f2b0*/  F2FP.SATFINITE.E4M3.F32.PACK_AB_MERGE_C R13, RZ, R3, RZ ;  /* 0x00000003ff0d723e */ /* 0x000fc400048070ff */
[----:B-1----:R-:W-:Y:S02]  /*1f2c0*/  F2FP.SATFINITE.E4M3.F32.PACK_AB_MERGE_C R11, RZ, R4, RZ ;  /* 0x00000004ff0b723e */ /* 0x002fe400048070ff */
[----:B0-----:R-:W-:Y:S01]  /*1f2d0*/  F2FP.SATFINITE.E4M3.F32.PACK_AB_MERGE_C R5, RZ, R2, RZ ;  /* 0x00000002ff05723e */ /* 0x001fe200048070ff */
[----:B------:R0:W-:Y:S06]  /*1f2e0*/  @!P1 STG.E.U8 desc[UR20][R26.64+0x1], R9 ;  /* 0x000001091a009986 */ /* 0x0001ec000c101114 */
[----:B------:R1:W-:Y:S01]  /*1f2f0*/  @!P5 STG.E.U8 desc[UR20][R28.64+0x9], R11 ;  /* 0x0000090b1c00d986 */ /* 0x0003e2000c101114 */
[----:B--2---:R-:W-:-:S03]  /*1f300*/  FMUL R3, R35, UR22 ;  /* 0x0000001623037c20 */ /* 0x004fc60008400000 */
[----:B------:R-:W2:Y:S01]  /*1f310*/  LDL.LU R35, [R1+0x290] ;  /* 0x0002900001237983 */ /* 0x000ea20000300800 */
[----:B---3--:R-:W-:-:S03]  /*1f320*/  FMUL R4, R37, UR22 ;  /* 0x0000001625047c20 */ /* 0x008fc60008400000 */
[----:B------:R-:W3:Y:S01]  /*1f330*/  LDL.LU R37, [R1+0x294] ;  /* 0x0002940001257983 */ /* 0x000ee20000300800 */
[----:B----4-:R-:W-:-:S03]  /*1f340*/  FMUL R2, R34, UR22 ;  /* 0x0000001622027c20 */ /* 0x010fc60008400000 */
[----:B------:R-:W4:Y:S01]  /*1f350*/  LDL.LU R34, [R1+0x298] ;  /* 0x0002980001227983 */ /* 0x000f220000300800 */
[----:B------:R-:W-:Y:S02]  /*1f360*/  F2FP.SATFINITE.E4M3.F32.PACK_AB_MERGE_C R7, RZ, R3, RZ ;  /* 0x00000003ff07723e */ /* 0x000fe400048070ff */
[----:B0-----:R-:W-:Y:S02]  /*1f370*/  F2FP.SATFINITE.E4M3.F32.PACK_AB_MERGE_C R9, RZ, R4, RZ ;  /* 0x00000004ff09723e */ /* 0x001fe400048070ff */
[----:B-1----:R-:W-:Y:S01]  /*1f380*/  F2FP.SATFINITE.E4M3.F32.PACK_AB_MERGE_C R11, RZ, R2, RZ ;  /* 0x00000002ff0b723e */ /* 0x002fe200048070ff */
[----:B-----5:R-:W-:Y:S02]  /*1f390*/  FMUL R3, R33, UR22 ;  /* 0x0000001621037c20 */ /* 0x020fe40008400000 */
[----:B------:R-:W5:Y:S01]  /*1f3a0*/  LDL.LU R33, [R1+0x29c] ;  /* 0x00029c0001217983 */ /* 0x000f620000300800 */
[----:B------:R-:W-:-:S03]  /*1f3b0*/  FMUL R4, R31, UR22 ;  /* 0x000000161f047c20 */ /* 0x000fc60008400000 */
[----:B------:R-:W5:Y:S01]  /*1f3c0*/  LDL.LU R31, [R1+0x2a0] ;  /* 0x0002a000011f7983 */ /* 0x000f620000300800 */
[----:B------:R-:W-:-:S03]  /*1f3d0*/  FMUL R2, R30, UR22 ;  /* 0x000000161e027c20 */ /* 0x000fc60008400000 */
[----:B------:R-:W5:Y:S01]  /*1f3e0*/  LDL.LU R30, [R1+0x2a4] ;  /* 0x0002a400011e7983 */ /* 0x000f620000300800 */
[C---:B------:R-:W-:Y:S02]  /*1f3f0*/  ISETP.LT.OR P2, PT, R0.reuse, 0x9, !P6 ;  /* 0x000000090000780c */ /* 0x040fe40007741670 */
[C---:B------:R-:W-:Y:S02]  /*1f400*/  ISETP.LT.OR P1, PT, R0.reuse, 0x9, !P3 ;  /* 0x000000090000780c */ /* 0x040fe40005f21670 */
[----:B------:R-:W-:-:S09]  /*1f410*/  ISETP.LT.OR P5, PT, R0, 0x11, !P6 ;  /* 0x000000110000780c */ /* 0x000fd200077a1670 */
[----:B------:R0:W-:Y:S01]  /*1f420*/  @!P2 STG.E.U8 desc[UR20][R28.64+0x8], R13 ;  /* 0x0000080d1c00a986 */ /* 0x0001e2000c101114 */
[----:B------:R-:W-:-:S03]  /*1f430*/  ISETP.LT.OR P2, PT, R0, 0xa, !P3 ;  /* 0x0000000a0000780c */ /* 0x000fc60005f41670 */
[----:B------:R1:W-:Y:S01]  /*1f440*/  @!P1 STG.E.U8 desc[UR20][R26.64+0x8], R5 ;  /* 0x000008051a009986 */ /* 0x0003e2000c101114 */
[----:B------:R-:W-:Y:S02]  /*1f450*/  ISETP.LT.OR P1, PT, R0, 0x11, !P3 ;  /* 0x000000110000780c */ /* 0x000fe40005f21670 */
[----:B0-----:R-:W-:-:S07]  /*1f460*/  F2FP.SATFINITE.E4M3.F32.PACK_AB_MERGE_C R13, RZ, R3, RZ ;  /* 0x00000003ff0d723e */ /* 0x001fce00048070ff */
[----:B------:R0:W-:Y:S01]  /*1f470*/  @!P2 STG.E.U8 desc[UR20][R26.64+0x9], R7 ;  /* 0x000009071a00a986 */ /* 0x0001e2000c101114 */
[----:B------:R-:W-:Y:S01]  /*1f480*/  ISETP.LT.OR P2, PT, R0, 0x12, !P6 ;  /* 0x000000120000780c */ /* 0x000fe20007741670 */
[----:B------:R-:W-:Y:S02]  /*1f490*/  FMUL R3, R36, UR22 ;  /* 0x0000001624037c20 */ /* 0x000fe40008400000 */
[----:B------:R0:W-:Y:S01]  /*1f4a0*/  @!P5 STG.E.U8 desc[UR20][R28.64+0x10], R9 ;  /* 0x000010091c00d986 */ /* 0x0001e2000c101114 */
[----:B------:R-:W-:-:S03]  /*1f4b0*/  ISETP.LT.OR P5, PT, R0, 0x12, !P3 ;  /* 0x000000120000780c */ /* 0x000fc60005fa1670 */
[----:B------:R-:W5:Y:S01]  /*1f4c0*/  LDL.LU R36, [R1+0x2a8] ;  /* 0x0002a80001247983 */ /* 0x000f620000300800 */
[----:B-1----:R-:W-:Y:S02]  /*1f4d0*/  F2FP.SATFINITE.E4M3.F32.PACK_AB_MERGE_C R5, RZ, R4, RZ ;  /* 0x00000004ff05723e */ /* 0x002fe400048070ff */
[----:B0-----:R-:W-:Y:S02]  /*1f4e0*/  F2FP.SATFINITE.E4M3.F32.PACK_AB_MERGE_C R7, RZ, R2, RZ ;  /* 0x00000002ff07723e */ /* 0x001fe400048070ff */
[----:B------:R-:W-:Y:S01]  /*1f4f0*/  F2FP.SATFINITE.E4M3.F32.PACK_AB_MERGE_C R9, RZ, R3, RZ ;  /* 0x00000003ff09723e */ /* 0x000fe200048070ff */
[----:B------:R0:W-:Y:S04]  /*1f500*/  @!P2 STG.E.U8 desc[UR20][R28.64+0x11], R11 ;  /* 0x0000110b1c00a986 */ /* 0x0001e8000c101114 */
[----:B------:R1:W-:Y:S04]  /*1f510*/  @!P5 STG.E.U8 desc[UR20][R26.64+0x11], R5 ;  /* 0x000011051a00d986 */ /* 0x0003e8000c101114 */
[----:B------:R1:W-:Y:S01]  /*1f520*/  @!P1 STG.E.U8 desc[UR20][R26.64+0x10], R13 ;  /* 0x0000100d1a009986 */ /* 0x0003e2000c101114 */
[----:B--2---:R-:W-:-:S03]  /*1f530*/  FMUL R4, R35, UR22 ;  /* 0x0000001623047c20 */ /* 0x004fc60008400000 */
[----:B------:R-:W2:Y:S01]  /*1f540*/  LDL.LU R35, [R1+0x2ac] ;  /* 0x0002ac0001237983 */ /* 0x000ea20000300800 */
[----:B---3--:R-:W-:-:S03]  /*1f550*/  FMUL R2, R37, UR22 ;  /* 0x0000001625027c20 */ /* 0x008fc60008400000 */
[----:B------:R-:W3:Y:S01]  /*1f560*/  LDL.LU R37, [R1+0x2b0] ;  /* 0x0002b00001257983 */ /* 0x000ee20000300800 */
[----:B----4-:R-:W-:-:S03]  /*1f570*/  FMUL R3, R34, UR22 ;  /* 0x0000001622037c20 */ /* 0x010fc60008400000 */
[----:B------:R-:W4:Y:S01]  /*1f580*/  LDL.LU R34, [R1+0x2b4] ;  /* 0x0002b40001227983 */ /* 0x000f220000300800 */
[----:B0-----:R-:W-:Y:S02]  /*1f590*/  F2FP.SATFINITE.E4M3.F32.PACK_AB_MERGE_C R11, RZ, R4, RZ ;  /* 0x00000004ff0b723e */ /* 0x001fe400048070ff */
[----:B-1----:R-:W-:Y:S02]  /*1f5a0*/  F2FP.SATFINITE.E4M3.F32.PACK_AB_MERGE_C R5, RZ, R2, RZ ;  /* 0x00000002ff05723e */ /* 0x002fe400048070ff */
[----:B------:R-:W-:Y:S01]  /*1f5b0*/  F2FP.SATFINITE.E4M3.F32.PACK_AB_MERGE_C R13, RZ, R3, RZ ;  /* 0x00000003ff0d723e */ /* 0x000fe200048070ff */
        /* <DEDUP_REMOVED lines=14> */
[----:B------:R-:W-:-:S05]  /*1f6a0*/  ISETP.LT.OR P5, PT, R0, 0x22, !P6 ;  /* 0x000000220000780c */ /* 0x000fca00077a1670 */
[----:B------:R1:W-:Y:S01]  /*1f6b0*/  @!P2 STG.E.U8 desc[UR20][R26.64+0x19], R5 ;  /* 0x000019051a00a986 */ /* 0x0003e2000c101114 */
[----:B0-----:R-:W-:-:S03]  /*1f6c0*/  F2FP.SATFINITE.E4M3.F32.PACK_AB_MERGE_C R7, RZ, R4, RZ ;  /* 0x00000004ff07723e */ /* 0x001fc600048070ff */
[----:B------:R-:W-:Y:S01]  /*1f6d0*/  @!P1 STG.E.U8 desc[UR20][R28.64+0x20], R13 ;  /* 0x0000200d1c009986 */ /* 0x000fe2000c101114 */
[----:B------:R-:W-:Y:S01]  /*1f6e0*/  ISETP.LT.OR P1, PT, R0, 0x21, !P3 ;  /* 0x000000210000780c */ /* 0x000fe20005f21670 */
[----:B------:R-:W-:Y:S02]  /*1f6f0*/  FMUL R4, R36, UR22 ;  /* 0x0000001624047c20 */ /* 0x000fe40008400000 */
[----:B------:R-:W5:Y:S01]  /*1f700*/  LDL.LU R36, [R1+0x2c4] ;  /* 0x0002c40001247983 */ /* 0x000f620000300800 */
[----:B------:R-:W-:Y:S02]  /*1f710*/  F2FP.SATFINITE.E4M3.F32.PACK_AB_MERGE_C R9, RZ, R2, RZ ;  /* 0x00000002ff09723e */ /* 0x000fe400048070ff */
[----:B-1----:R-:W-:Y:S02]  /*1f720*/  F2FP.SATFINITE.E4M3.F32.PACK_AB_MERGE_C R11, RZ, R3, RZ ;  /* 0x00000003ff0b723e */ /* 0x002fe400048070ff */
[----:B------:R-:W-:Y:S01]  /*1f730*/  F2FP.SATFINITE.E4M3.F32.PACK_AB_MERGE_C R5, RZ, R4, RZ ;  /* 0x00000004ff05723e */ /* 0x000fe200048070ff */
        /* <DEDUP_REMOVED lines=9> */
[----:B------:R-:W-:Y:S02]  /*1f7d0*/  F2FP.SATFINITE.E4M3.F32.PACK_AB_MERGE_C R13, RZ, R3, RZ ;  /* 0x00000003ff0d723e */ /* 0x000fe400048070ff */
        /* <DEDUP_REMOVED lines=13> */
[----:B------:R-:W-:-:S09]  /*1f8b0*/  ISETP.LT.OR P5, PT, R0, 0x2a, !P3 ;  /* 0x0000002a0000780c */ /* 0x000fd20005fa1670 */
[----:B------:R1:W-:Y:S01]  /*1f8c0*/  @!P2 STG.E.U8 desc[UR20][R28.64+0x29], R7 ;  /* 0x000029071c00a986 */ /* 0x0003e2000c101114 */
[C---:B------:R-:W-:Y:S02]  /*1f8d0*/  ISETP.LT.OR P2, PT, R0.reuse, 0x32, !P6 ;  /* 0x000000320000780c */ /* 0x040fe40007741670 */
[----:B0-----:R-:W-:Y:S01]  /*1f8e0*/  F2FP.SATFINITE.E4M3.F32.PACK_AB_MERGE_C R5, RZ, R2, RZ ;  /* 0x00000002ff05723e */ /* 0x001fe200048070ff */
[----:B------:R-:W-:Y:S01]  /*1f8f0*/  @!P1 STG.E.U8 desc[UR20][R26.64+0x28], R13 ;  /* 0x0000280d1a009986 */ /* 0x000fe2000c101114 */
[----:B------:R-:W-:Y:S01]  /*1f900*/  ISETP.LT.OR P1, PT, R0, 0x31, !P6 ;  /* 0x000000310000780c */ /* 0x000fe20007721670 */
[----:B------:R-:W-:Y:S02]  /*1f910*/  FMUL R2, R36, UR22 ;  /* 0x0000001624027c20 */ /* 0x000fe40008400000 */
[----:B------:R0:W-:Y:S01]  /*1f920*/  @!P5 STG.E.U8 desc[UR20][R26.64+0x29], R9 ;  /* 0x000029091a00d986 */ /* 0x0001e2000c101114 */
[----:B------:R-:W-:-:S03]  /*1f930*/  ISETP.LT.OR P5, PT, R0, 0x31, !P3 ;  /* 0x000000310000780c */ /* 0x000fc60005fa1670 */
[----:B------:R-:W5:Y:S01]  /*1f940*/  LDL.LU R36, [R1+0x2e0] ;  /* 0x0002e00001247983 */ /* 0x000f620000300800 */
[----:B------:R-:W-:Y:S02]  /*1f950*/  F2FP.SATFINITE.E4M3.F32.PACK_AB_MERGE_C R11, RZ, R3, RZ ;  /* 0x00000003ff0b723e */ /* 0x000fe400048070ff */
[----:B-1----:R-:W-:Y:S02]  /*1f960*/  F2FP.SATFINITE.E4M3.F32.PACK_AB_MERGE_C R7, RZ, R4, RZ ;  /* 0x00000004ff07723e */ /* 0x002fe400048070ff */
[----:B0-----:R-:W-:Y:S01]  /*1f970*/  F2FP.SATFINITE.E4M3.F32.PACK_AB_MERGE_C R9, RZ, R2, RZ ;  /* 0x00000002ff09723e */ /* 0x001fe200048070ff */
        /* <DEDUP_REMOVED lines=20> */
[----:B------:R-:W-:Y:S02]  /*1fac0*/  ISETP.LT.OR P5, PT, R0, 0x3a, !P6 ;  /* 0x0000003a0000780c */ /* 0x000fe400077a1670 */
[----:B------:R-:W-:-:S07]  /*1fad0*/  F2FP.SATFINITE.E4M3.F32.PACK_AB_MERGE_C R11, RZ, R3, RZ ;  /* 0x00000003ff0b723e */ /* 0x000fce00048070ff */
[----:B------:R0:W-:Y:S01]  /*1fae0*/  @!P2 STG.E.U8 desc[UR20][R26.64+0x31], R9 ;  /* 0x000031091a00a986 */ /* 0x0001e2000c101114 */
[----:B------:R-:W-:-:S03]  /*1faf0*/  ISETP.LT.OR P2, PT, R0, 0x3a, !P3 ;  /* 0x0000003a0000780c */ /* 0x000fc60005f41670 */
[----:B------:R-:W-:Y:S01]  /*1fb00*/  @!P1 STG.E.U8 desc[UR20][R28.64+0x38], R13 ;  /* 0x0000380d1c009986 */ /* 0x000fe2000c101114 */
[----:B------:R-:W-:-:S03]  /*1fb10*/  ISETP.LT.OR P1, PT, R0, 0x39, !P3 ;  /* 0x000000390000780c */ /* 0x000fc60005f21670 */
[----:B------:R1:W-:Y:S01]  /*1fb20*/  @!P5 STG.E.U8 desc[UR20][R28.64+0x39], R5 ;  /* 0x000039051c00d986 */ /* 0x0003e2000c101114 */
[----:B------:R-:W-:Y:S02]  /*1fb30*/  ISETP.LT.OR P5, PT, R0, 0x41, !P6 ;  /* 0x000000410000780c */ /* 0x000fe400077a1670 */
[----:B0-----:R-:W-:Y:S01]  /*1fb40*/  F2FP.SATFINITE.E4M3.F32.PACK_AB_MERGE_C R9, RZ, R4, RZ ;  /* 0x00000004ff09723e */ /* 0x001fe200048070ff */
[----:B------:R-:W-:Y:S02]  /*1fb50*/  FMUL R3, R36, UR22 ;  /* 0x0000001624037c20 */ /* 0x000fe40008400000 */
[----:B------:R-:W5:Y:S01]  /*1fb60*/  LDL.LU R36, [R1+0x2fc] ;  /* 0x0002fc0001247983 */ /* 0x000f620000300800 */
        /* <DEDUP_REMOVED lines=26> */
[----:B------:R-:W-:-:S03]  /*1fd10*/  ISETP.LT.OR P1, PT, R0, 0x49, !P6 ;  /* 0x000000490000780c */ /* 0x000fc60007721670 */
[----:B------:R1:W-:Y:S01]  /*1fd20*/  @!P5 STG.E.U8 desc[UR20][R26.64+0x41], R7 ;  /* 0x000041071a00d986 */ /* 0x0003e2000c101114 */
[----:B------:R-:W-:Y:S02]  /*1fd30*/  ISETP.LT.OR P5, PT, R0, 0x49, !P3 ;  /* 0x000000490000780c */ /* 0x000fe40005fa1670 */
[----:B0-----:R-:W-:-:S03]  /*1fd40*/  F2FP.SATFINITE.E4M3.F32.PACK_AB_MERGE_C R5, RZ, R4, RZ ;  /* 0x00000004ff05723e */ /* 0x001fc600048070ff */
[----:B------:R-:W-:Y:S01]  /*1fd50*/  @!P2 STG.E.U8 desc[UR20][R28.64+0x49], R11 ;  /* 0x0000490b1c00a986 */ /* 0x000fe2000c101114 */
[----:B------:R-:W-:Y:S02]  /*1fd60*/  ISETP.LT.OR P2, PT, R0, 0x4a, !P3 ;  /* 0x0000004a0000780c */ /* 0x000fe40005f41670 */
[----:B-1----:R-:W-:Y:S01]  /*1fd70*/  F2FP.SATFINITE.E4M3.F32.PACK_AB_MERGE_C R13, RZ, R3, RZ ;  /* 0x00000003ff0d723e */ /* 0x002fe200048070ff */
[----:B------:R-:W-:Y:S02]  /*1fd80*/  FMUL R4, R36, UR22 ;  /* 0x0000001624047c20 */ /* 0x000fe40008400000 */
[----:B------:R-:W5:Y:S01]  /*1fd90*/  LDL.LU R36, [R1+0x318] ;  /* 0x0003180001247983 */ /* 0x000f620000300800 */
[----:B------:R-:W-:-:S03]  /*1fda0*/  F2FP.SATFINITE.E4M3.F32.PACK_AB_MERGE_C R7, RZ, R2, RZ ;  /* 0x00000002ff07723e */ /* 0x000fc600048070ff */
[----:B------:R0:W-:Y:S04]  /*1fdb0*/  @!P1 STG.E.U8 desc[UR20][R28.64+0x48], R9 ;  /* 0x000048091c009986 */ /* 0x0001e8000c101114 */
[----:B------:R1:W-:Y:S01]  /*1fdc0*/  @!P5 STG.E.U8 desc[UR20][R26.64+0x48], R5 ;  /* 0x000048051a00d986 */ /* 0x0003e2000c101114 */
[----:B0-----:R-:W-:-:S03]  /*1fdd0*/  F2FP.SATFINITE.E4M3.F32.PACK_AB_MERGE_C R9, RZ, R4, RZ ;  /* 0x00000004ff09723e */ /* 0x001fc600048070ff */
[----:B------:R0:W-:Y:S01]  /*1fde0*/  @!P2 STG.E.U8 desc[UR20][R26.64+0x49], R7 ;  /* 0x000049071a00a986 */ /* 0x0001e2000c101114 */
[----:B--2---:R-:W-:-:S03]  /*1fdf0*/  FMUL R2, R35, UR22 ;  /* 0x0000001623027c20 */ /* 0x004fc60008400000 */
[----:B------:R-:W2:Y:S01]  /*1fe00*/  LDL.LU R35, [R1+0x31c] ;  /* 0x00031c0001237983 */ /* 0x000ea20000300800 */
[----:B---3--:R-:W-:-:S03]  /*1fe10*/  FMUL R3, R37, UR22 ;  /* 0x0000001625037c20 */ /* 0x008fc60008400000 */
[----:B------:R-:W3:Y:S01]  /*1fe20*/  LDL.LU R37, [R1+0x320] ;  /* 0x0003200001257983 */ /* 0x000ee20000300800 */
[----:B----4-:R-:W-:-:S03]  /*1fe30*/  FMUL R4, R34, UR22 ;  /* 0x0000001622047c20 */ /* 0x010fc60008400000 */
[----:B------:R-:W4:Y:S01]  /*1fe40*/  LDL.LU R34, [R1+0x324] ;  /* 0x0003240001227983 */ /* 0x000f220000300800 */
[----:B-1----:R-:W-:Y:S02]  /*1fe50*/  F2FP.SATFINITE.E4M3.F32.PACK_AB_MERGE_C R5, RZ, R2, RZ ;  /* 0x00000002ff05723e */ /* 0x002fe400048070ff */
[----:B------:R-:W-:Y:S02]  /*1fe60*/  F2FP.SATFINITE.E4M3.F32.PACK_AB_MERGE_C R11, RZ, R3, RZ ;  /* 0x00000003ff0b723e */ /* 0x000fe400048070ff */
        /* <DEDUP_REMOVED lines=14> */
[----:B------:R-:W-:Y:S01]  /*1ff50*/  @!P2 STG.E.U8 desc[UR20][R26.64+0x51], R11 ;  /* 0x0000510b1a00a986 */ /* 0x000fe2000c101114 */
[----:B------:R-:W-:-:S05]  /*1ff60*/  ISETP.LT.OR P2, PT, R0, 0x5a, !P6 ;  /* 0x0000005a0000780c */ /* 0x000fca0007741670 */
[----:B------:R1:W-:Y:S01]  /*1ff70*/  @!P1 STG.E.U8 desc[UR20][R26.64+0x50], R5 ;  /* 0x000050051a009986 */ /* 0x0003e2000c101114 */
[----:B0-----:R-:W-:-:S03]  /*1ff80*/  F2FP.SATFINITE.E4M3.F32.PACK_AB_MERGE_C R9, RZ, R2, RZ ;  /* 0x00000002ff09723e */ /* 0x001fc600048070ff */
[----:B------:R0:W-:Y:S01]  /*1ff90*/  @!P5 STG.E.U8 desc[UR20][R28.64+0x58], R7 ;  /* 0x000058071c00d986 */ /* 0x0001e2000c101114 */
[----:B------:R-:W-:Y:S01]  /*1ffa0*/  ISETP.LT.OR P5, PT, R0, 0x5a, !P3 ;  /* 0x0000005a0000780c */ /* 0x000fe20005fa1670 */
[----:B------:R-:W-:Y:S02]  /*1ffb0*/  FMUL R2, R36, UR22 ;  /* 0x0000001624027c20 */ /* 0x000fe40008400000 */
[----:B------:R-:W5:Y:S01]  /*1ffc0*/  LDL.LU R36, [R1+0x334] ;  /* 0x0003340001247983 */ /* 0x000f620000300800 */
[----:B------:R-:W-:Y:S02]  /*1ffd0*/  F2FP.SATFINITE.E4M3.F32.PACK_AB_MERGE_C R13, RZ, R3, RZ ;  /* 0x00000003ff0d723e */ /* 0x000fe400048070ff */
[----:B-1----:R-:W-:Y:S02]  /*1ffe0*/  F2FP.SATFINITE.E4M3.F32.PACK_AB_MERGE_C R5, RZ, R4, RZ ;  /* 0x00000004ff05723e */ /* 0x002fe400048070ff */
[----:B0-----:R-:W-:Y:S01]  /*1fff0*/  F2FP.SATFINITE.E4M3.F32.PACK_AB_MERGE_C R7, RZ, R2, RZ ;  /* 0x00000002ff07723e */ /* 0x001fe200048070ff */
        /* <DEDUP_REMOVED lines=22> */
[----:B------:R-:W-:Y:S01]  /*20160*/  @!P2 STG.E.U8 desc[UR20][R28.64+0x61], R11 ;  /* 0x0000610b1c00a986 */ /* 0x000fe2000c101114 */
[----:B------:R-:W-:Y:S02]  /*20170*/  ISETP.LT.OR P2, PT, R0, 0x62, !P3 ;  /* 0x000000620000780c */ /* 0x000fe40005f41670 */
[----:B0-----:R-:W-:-:S07]  /*20180*/  F2FP.SATFINITE.E4M3.F32.PACK_AB_MERGE_C R13, RZ, R3, RZ ;  /* 0x00000003ff0d723e */ /* 0x001fce00048070ff */
[----:B------:R0:W-:Y:S01]  /*20190*/  @!P1 STG.E.U8 desc[UR20][R28.64+0x60], R7 ;  /* 0x000060071c009986 */ /* 0x0001e2000c101114 */
[----:B------:R-:W-:-:S03]  /*201a0*/  ISETP.LT.OR P1, PT, R0, 0x69, !P6 ;  /* 0x000000690000780c */ /* 0x000fc60007721670 */
[----:B------:R1:W-:Y:S01]  /*201b0*/  @!P5 STG.E.U8 desc[UR20][R26.64+0x60], R9 ;  /* 0x000060091a00d986 */ /* 0x0003e2000c101114 */
[----:B------:R-:W-:Y:S01]  /*201c0*/  ISETP.LT.OR P5, PT, R0, 0x6a, !P6 ;  /* 0x0000006a0000780c */ /* 0x000fe200077a1670 */
[----:B------:R-:W-:Y:S02]  /*201d0*/  FMUL R3, R36, UR22 ;  /* 0x0000001624037c20 */ /* 0x000fe40008400000 */
[----:B------:R-:W5:Y:S01]  /*201e0*/  LDL.LU R36, [R1+0x350] ;  /* 0x0003500001247983 */ /* 0x000f620000300800 */
[----:B0-----:R-:W-:Y:S02]  /*201f0*/  F2FP.SATFINITE.E4M3.F32.PACK_AB_MERGE_C R7, RZ, R4, RZ ;  /* 0x00000004ff07723e */ /* 0x001fe400048070ff */
[----:B------:R-:W-:Y:S02]  /*20200*/  F2FP.SATFINITE.E4M3.F32.PACK_AB_MERGE_C R11, RZ, R3, RZ ;  /* 0x00000003ff0b723e */ /* 0x000fe400048070ff */
[----:B-1----:R-:W-:Y:S01]  /*20210*/  F2FP.SATFINITE.E4M3.F32.PACK_AB_MERGE_C R9, RZ, R2, RZ ;  /* 0x00000002ff09723e */ /* 0x002fe200048070ff */
        /* <DEDUP_REMOVED lines=33> */
[----:B-1----:R-:W-:Y:S02]  /*20430*/  F2FP.SATFINITE.E4M3.F32.PACK_AB_MERGE_C R5, RZ, R2, RZ ;  /* 0x00000002ff05723e */ /* 0x002fe400048070ff */
[----:B------:R-:W-:Y:S02]  /*20440*/  F2FP.SATFINITE.E4M3.F32.PACK_AB_MERGE_C R11, RZ, R3, RZ ;  /* 0x00000003ff0b723e */ /* 0x000fe400048070ff */
        /* <DEDUP_REMOVED lines=29> */
[----:B------:R-:W-:-:S03]  /*20620*/  ISETP.LT.OR P1, PT, R0, 0x81, !P3 ;  /* 0x000000810000780c */ /* 0x000fc60005f21670 */
        /* <DEDUP_REMOVED lines=186> */
[----:B---3--:R-:W-:Y:S01]  /*211d0*/  FMUL R3, R38, UR22 ;  /* 0x0000001626037c20 */ /* 0x008fe20008400000 */
[----:B0-----:R-:W-:Y:S01]  /*211e0*/  F2FP.SATFINITE.E4M3.F32.PACK_AB_MERGE_C R5, RZ, R2, RZ ;  /* 0x00000002ff05723e */ /* 0x001fe200048070ff */
[----:B----4-:R-:W-:Y:S02]  /*211f0*/  FMUL R4, R34, UR22 ;  /* 0x0000001622047c20 */ /* 0x010fe40008400000 */
[----:B------:R-:W3:Y:S01]  /*21200*/  LDL.LU R34, [R1+0x420] ;  /* 0x0004200001227983 */ /* 0x000ee20000300800 */
[----:B------:R-:W-:Y:S02]  /*21210*/  F2FP.SATFINITE.E4M3.F32.PACK_AB_MERGE_C R13, RZ, R3, RZ ;  /* 0x00000003ff0d723e */ /* 0x000fe400048070ff */
[----:B-1----:R-:W-:Y:S01]  /*21220*/  F2FP.SATFINITE.E4M3.F32.PACK_AB_MERGE_C R7, RZ, R4, RZ ;  /* 0x00000004ff07723e */ /* 0x002fe200048070ff */
[----:B-----5:R-:W-:Y:S02]  /*21230*/  FMUL R2, R33, UR22 ;  /* 0x0000001621027c20 */ /* 0x020fe40008400000 */
[----:B------:R-:W4:Y:S01]  /*21240*/  LDL.LU R33, [R1+0x424] ;  /* 0x0004240001217983 */ /* 0x000f220000300800 */
[----:B------:R-:W-:-:S03]  /*21250*/  FMUL R3, R31, UR22 ;  /* 0x000000161f037c20 */ /* 0x000fc60008400000 */
[----:B------:R-:W5:Y:S01]  /*21260*/  LDL.LU R31, [R1+0x428] ;  /* 0x00042800011f7983 */ /* 0x000f620000300800 */
[----:B------:R-:W-:-:S03]  /*21270*/  FMUL R4, R30, UR22 ;  /* 0x000000161e047c20 */ /* 0x000fc60008400000 */
[----:B------:R-:W5:Y:S01]  /*21280*/  LDL.LU R30, [R1+0x42c] ;  /* 0x00042c00011e7983 */ /* 0x000f620000300800 */
[C---:B------:R-:W-:Y:S02]  /*21290*/  ISETP.LT.OR P2, PT, R0.reuse, 0xca, !P3 ;  /* 0x000000ca0000780c */ /* 0x040fe40005f41670 */
[C---:B------:R-:W-:Y:S01]  /*212a0*/  ISETP.LT.OR P5, PT, R0.reuse, 0xd1, !P6 ;  /* 0x000000d10000780c */ /* 0x040fe200077a1670 */
[----:B------:R-:W5:Y:S01]  /*212b0*/  LDL.LU R41, [R1+0x430] ;  /* 0x0004300001297983 */ /* 0x000f620000300800 */
[----:B------:R-:W-:-:S03]  /*212c0*/  ISETP.LT.OR P1, PT, R0, 0xd1, !P3 ;  /* 0x000000d10000780c */ /* 0x000fc60005f21670 */
[----:B------:R-:W5:Y:S04]  /*212d0*/  LDL.LU R40, [R1+0x434] ;  /* 0x0004340001287983 */ /* 0x000f680000300800 */
[----:B------:R-:W5:Y:S04]  /*212e0*/  LDL.LU R38, [R1+0x438] ;  /* 0x0004380001267983 */ /* 0x000f680000300800 */
[----:B------:R0:W-:Y:S01]  /*212f0*/  @!P2 STG.E.U8 desc[UR20][R26.64+0xc9], R11 ;  /* 0x0000c90b1a00a986 */ /* 0x0001e2000c101114 */
[----:B------:R-:W-:-:S03]  /*21300*/  ISETP.LT.OR P2, PT, R0, 0xd2, !P6 ;  /* 0x000000d20000780c */ /* 0x000fc60007741670 */
[----:B------:R1:W-:Y:S01]  /*21310*/  @!P5 STG.E.U8 desc[UR20][R28.64+0xd0], R9 ;  /* 0x0000d0091c00d986 */ /* 0x0003e2000c101114 */
[----:B------:R-:W-:Y:S02]  /*21320*/  ISETP.LT.OR P5, PT, R0, 0xd2, !P3 ;  /* 0x000000d20000780c */ /* 0x000fe40005fa1670 */
[----:B0-----:R-:W-:-:S07]  /*21330*/  F2FP.SATFINITE.E4M3.F32.PACK_AB_MERGE_C R11, RZ, R3, RZ ;  /* 0x00000003ff0b723e */ /* 0x001fce00048070ff */
[----:B------:R0:W-:Y:S01]  /*21340*/  @!P2 STG.E.U8 desc[UR20][R28.64+0xd1], R5 ;  /* 0x0000d1051c00a986 */ /* 0x0001e2000c101114 */
[C---:B------:R-:W-:Y:S02]  /*21350*/  ISETP.LT.OR P2, PT, R0.reuse, 0xda, !P6 ;  /* 0x000000da0000780c */ /* 0x040fe40007741670 */
[----:B-1----:R-:W-:Y:S01]  /*21360*/  F2FP.SATFINITE.E4M3.F32.PACK_AB_MERGE_C R9, RZ, R2, RZ ;  /* 0x00000002ff09723e */ /* 0x002fe200048070ff */
[----:B------:R-:W-:Y:S01]  /*21370*/  @!P1 STG.E.U8 desc[UR20][R26.64+0xd0], R13 ;  /* 0x0000d00d1a009986 */ /* 0x000fe2000c101114 */
[C---:B------:R-:W-:Y:S01]  /*21380*/  ISETP.LT.OR P1, PT, R0.reuse, 0xd9, !P6 ;  /* 0x000000d90000780c */ /* 0x040fe20007721670 */
[----:B------:R-:W-:Y:S02]  /*21390*/  FMUL R2, R37, UR22 ;  /* 0x0000001625027c20 */ /* 0x000fe40008400000 */
[----:B------:R1:W-:Y:S01]  /*213a0*/  @!P5 STG.E.U8 desc[UR20][R26.64+0xd1], R7 ;  /* 0x0000d1071a00d986 */ /* 0x0003e2000c101114 */
[----:B------:R-:W-:Y:S01]  /*213b0*/  ISETP.LT.OR P5, PT, R0, 0xd9, !P3 ;  /* 0x000000d90000780c */ /* 0x000fe20005fa1670 */
[----:B------:R-:W-:-:S02]  /*213c0*/  FMUL R3, R36, UR22 ;  /* 0x0000001624037c20 */ /* 0x000fc40008400000 */
[----:B------:R-:W5:Y:S04]  /*213d0*/  LDL.LU R37, [R1+0x43c] ;  /* 0x00043c0001257983 */ /* 0x000f680000300800 */
[----:B------:R-:W5:Y:S01]  /*213e0*/  LDL.LU R36, [R1+0x440] ;  /* 0x0004400001247983 */ /* 0x000f620000300800 */
[----:B0-----:R-:W-:Y:S02]  /*213f0*/  F2FP.SATFINITE.E4M3.F32.PACK_AB_MERGE_C R5, RZ, R4, RZ ;  /* 0x00000004ff05723e */ /* 0x001fe400048070ff */
[----:B-1----:R-:W-:Y:S01]  /*21400*/  F2FP.SATFINITE.E4M3.F32.PACK_AB_MERGE_C R7, RZ, R2, RZ ;  /* 0x00000002ff07723e */ /* 0x002fe200048070ff */
[----:B------:R0:W-:Y:S01]  /*21410*/  @!P1 STG.E.U8 desc[UR20][R28.64+0xd8], R9 ;  /* 0x0000d8091c009986 */ /* 0x0001e2000c101114 */
[----:B------:R-:W-:-:S03]  /*21420*/  F2FP.SATFINITE.E4M3.F32.PACK_AB_MERGE_C R13, RZ, R3, RZ ;  /* 0x00000003ff0d723e */ /* 0x000fc600048070ff */
[----:B------:R-:W-:Y:S04]  /*21430*/  @!P2 STG.E.U8 desc[UR20][R28.64+0xd9], R11 ;  /* 0x0000d90b1c00a986 */ /* 0x000fe8000c101114 */
[----:B------:R1:W-:Y:S01]  /*21440*/  @!P5 STG.E.U8 desc[UR20][R26.64+0xd8], R5 ;  /* 0x0000d8051a00d986 */ /* 0x0003e2000c101114 */
[----:B--2---:R-:W-:-:S03]  /*21450*/  FMUL R4, R35, UR22 ;  /* 0x0000001623047c20 */ /* 0x004fc60008400000 */
[----:B------:R-:W2:Y:S01]  /*21460*/  LDL.LU R35, [R1+0x444] ;  /* 0x0004440001237983 */ /* 0x000ea20000300800 */
[----:B---3--:R-:W-:Y:S01]  /*21470*/  FMUL R2, R34, UR22 ;  /* 0x0000001622027c20 */ /* 0x008fe20008400000 */
[----:B0-----:R-:W-:Y:S02]  /*21480*/  F2FP.SATFINITE.E4M3.F32.PACK_AB_MERGE_C R9, RZ, R4, RZ ;  /* 0x00000004ff09723e */ /* 0x001fe400048070ff */
[----:B------:R-:W3:Y:S02]  /*21490*/  LDL.LU R34, [R1+0x448] ;  /* 0x0004480001227983 */ /* 0x000ee40000300800 */
[----:B-1----:R-:W-:Y:S01]  /*214a0*/  F2FP.SATFINITE.E4M3.F32.PACK_AB_MERGE_C R5, RZ, R2, RZ ;  /* 0x00000002ff05723e */ /* 0x002fe200048070ff */
[----:B----4-:R-:W-:Y:S02]  /*214b0*/  FMUL R3, R33, UR22 ;  /* 0x0000001621037c20 */ /* 0x010fe40008400000 */
[----:B------:R-:W4:Y:S01]  /*214c0*/  LDL.LU R33, [R1+0x44c] ;  /* 0x00044c0001217983 */ /* 0x000f220000300800 */
[----:B-----5:R-:W-:-:S03]  /*214d0*/  FMUL R4, R31, UR22 ;  /* 0x000000161f047c20 */ /* 0x020fc60008400000 */
        /* <DEDUP_REMOVED lines=9> */
[----:B------:R-:W-:-:S03]  /*21570*/  ISETP.LT.OR P1, PT, R0, 0xe1, !P3 ;  /* 0x000000e10000780c */ /* 0x000fc60005f21670 */
[----:B------:R1:W-:Y:S01]  /*21580*/  @!P5 STG.E.U8 desc[UR20][R28.64+0xe1], R9 ;  /* 0x0000e1091c00d986 */ /* 0x0003e2000c101114 */
[----:B------:R-:W-:Y:S02]  /*21590*/  ISETP.LT.OR P5, PT, R0, 0xe9, !P6 ;  /* 0x000000e90000780c */ /* 0x000fe400077a1670 */
[----:B------:R-:W-:Y:S02]  /*215a0*/  F2FP.SATFINITE.E4M3.F32.PACK_AB_MERGE_C R11, RZ, R3, RZ ;  /* 0x00000003ff0b723e */ /* 0x000fe400048070ff */
[----:B0-----:R-:W-:-:S03]  /*215b0*/  F2FP.SATFINITE.E4M3.F32.PACK_AB_MERGE_C R7, RZ, R4, RZ ;  /* 0x00000004ff07723e */ /* 0x001fc600048070ff */
[----:B------:R-:W-:Y:S01]  /*215c0*/  @!P2 STG.E.U8 desc[UR20][R26.64+0xe1], R11 ;  /* 0x0000e10b1a00a986 */ /* 0x000fe2000c101114 */
[----:B------:R-:W-:-:S03]  /*215d0*/  ISETP.LT.OR P2, PT, R0, 0xea, !P6 ;  /* 0x000000ea0000780c */ /* 0x000fc60007741670 */
[----:B------:R0:W-:Y:S01]  /*215e0*/  @!P1 STG.E.U8 desc[UR20][R26.64+0xe0], R5 ;  /* 0x0000e0051a009986 */ /* 0x0001e2000c101114 */
[----:B------:R-:W-:-:S03]  /*215f0*/  ISETP.LT.OR P1, PT, R0, 0xe9, !P3 ;  /* 0x000000e90000780c */ /* 0x000fc60005f21670 */
[----:B------:R0:W-:Y:S01]  /*21600*/  @!P5 STG.E.U8 desc[UR20][R28.64+0xe8], R7 ;  /* 0x0000e8071c00d986 */ /* 0x0001e2000c101114 */
[----:B------:R-:W-:Y:S01]  /*21610*/  ISETP.LT.OR P5, PT, R0, 0xea, !P3 ;  /* 0x000000ea0000780c */ /* 0x000fe20005fa1670 */
[----:B------:R-:W-:Y:S01]  /*21620*/  FMUL R3, R41, UR22 ;  /* 0x0000001629037c20 */ /* 0x000fe20008400000 */
[----:B------:R-:W-:Y:S01]  /*21630*/  FMUL R4, R40, UR22 ;  /* 0x0000001628047c20 */ /* 0x000fe20008400000 */
[----:B-1----:R-:W-:-:S03]  /*21640*/  F2FP.SATFINITE.E4M3.F32.PACK_AB_MERGE_C R9, RZ, R2, RZ ;  /* 0x00000002ff09723e */ /* 0x002fc600048070ff */
[----:B------:R-:W-:Y:S02]  /*21650*/  F2FP.SATFINITE.E4M3.F32.PACK_AB_MERGE_C R13, RZ, R3, RZ ;  /* 0x00000003ff0d723e */ /* 0x000fe400048070ff */
[----:B0-----:R-:W-:Y:S01]  /*21660*/  F2FP.SATFINITE.E4M3.F32.PACK_AB_MERGE_C R5, RZ, R4, RZ ;  /* 0x00000004ff05723e */ /* 0x001fe200048070ff */
[----:B------:R0:W-:Y:S01]  /*21670*/  @!P2 STG.E.U8 desc[UR20][R28.64+0xe9], R9 ;  /* 0x0000e9091c00a986 */ /* 0x0001e2000c101114 */
[----:B------:R-:W-:-:S03]  /*21680*/  ISETP.LT.OR P2, PT, R0, 0xf1, !P3 ;  /* 0x000000f10000780c */ /* 0x000fc60005f41670 */
[----:B------:R-:W-:Y:S01]  /*21690*/  @!P1 STG.E.U8 desc[UR20][R26.64+0xe8], R13 ;  /* 0x0000e80d1a009986 */ /* 0x000fe2000c101114 */
[----:B------:R-:W-:-:S03]  /*216a0*/  ISETP.LT.OR P1, PT, R0, 0xf1, !P6 ;  /* 0x000000f10000780c */ /* 0x000fc60007721670 */
[----:B------:R-:W-:Y:S01]  /*216b0*/  @!P5 STG.E.U8 desc[UR20][R26.64+0xe9], R5 ;  /* 0x0000e9051a00d986 */ /* 0x000fe2000c101114 */
[----:B------:R-:W-:Y:S01]  /*216c0*/  ISETP.LT.OR P5, PT, R0, 0xf2, !P6 ;  /* 0x000000f20000780c */ /* 0x000fe200077a1670 */
[----:B------:R-:W-:Y:S01]  /*216d0*/  FMUL R2, R38, UR22 ;  /* 0x0000001626027c20 */ /* 0x000fe20008400000 */
[----:B------:R-:W-:Y:S01]  /*216e0*/  FMUL R3, R37, UR22 ;  /* 0x0000001625037c20 */ /* 0x000fe20008400000 */
[----:B------:R-:W-:-:S03]  /*216f0*/  FMUL R4, R36, UR22 ;  /* 0x0000001624047c20 */ /* 0x000fc60008400000 */
[----:B------:R-:W-:Y:S02]  /*21700*/  F2FP.SATFINITE.E4M3.F32.PACK_AB_MERGE_C R7, RZ, R2, RZ ;  /* 0x00000002ff07723e */ /* 0x000fe400048070ff */
[----:B------:R-:W-:Y:S02]  /*21710*/  F2FP.SATFINITE.E4M3.F32.PACK_AB_MERGE_C R11, RZ, R3, RZ ;  /* 0x00000003ff0b723e */ /* 0x000fe400048070ff */
[----:B0-----:R-:W-:Y:S01]  /*21720*/  F2FP.SATFINITE.E4M3.F32.PACK_AB_MERGE_C R9, RZ, R4, RZ ;  /* 0x00000004ff09723e */ /* 0x001fe200048070ff */
[----:B------:R0:W-:Y:S01]  /*21730*/  @!P1 STG.E.U8 desc[UR20][R28.64+0xf0], R7 ;  /* 0x0000f0071c009986 */ /* 0x0001e2000c101114 */
[----:B------:R-:W-:-:S03]  /*21740*/  ISETP.LT.OR P1, PT, R0, 0xf9, !P6 ;  /* 0x000000f90000780c */ /* 0x000fc60007721670 */
[----:B------:R1:W-:Y:S01]  /*21750*/  @!P5 STG.E.U8 desc[UR20][R28.64+0xf1], R11 ;  /* 0x0000f10b1c00d986 */ /* 0x0003e2000c101114 */
[C---:B------:R-:W-:Y:S02]  /*21760*/  ISETP.LT.OR P5, PT, R0.reuse, 0xf2, !P3 ;  /* 0x000000f20000780c */ /* 0x040fe40005fa1670 */
[C---:B------:R-:W-:Y:S01]  /*21770*/  ISETP.LT.OR P6, PT, R0.reuse, 0xfa, !P6 ;  /* 0x000000fa0000780c */ /* 0x040fe200077c1670 */
[----:B------:R5:W-:Y:S01]  /*21780*/  @!P2 STG.E.U8 desc[UR20][R26.64+0xf0], R9 ;  /* 0x0000f0091a00a986 */ /* 0x000be2000c101114 */
[C---:B------:R-:W-:Y:S02]  /*21790*/  ISETP.LT.OR P2, PT, R0.reuse, 0xf9, !P3 ;  /* 0x000000f90000780c */ /* 0x040fe40005f41670 */
[----:B------:R-:W-:Y:S01]  /*217a0*/  ISETP.LT.OR P3, PT, R0, 0xfa, !P3 ;  /* 0x000000fa0000780c */ /* 0x000fe20005f61670 */
[----:B--2---:R-:W-:Y:S01]  /*217b0*/  FMUL R0, R35, UR22 ;  /* 0x0000001623007c20 */ /* 0x004fe20008400000 */
[----:B---3--:R-:W-:-:S04]  /*217c0*/  FMUL R2, R34, UR22 ;  /* 0x0000001622027c20 */ /* 0x008fc80008400000 */
[----:B0-----:R-:W-:Y:S02]  /*217d0*/  F2FP.SATFINITE.E4M3.F32.PACK_AB_MERGE_C R7, RZ, R0, RZ ;  /* 0x00000000ff07723e */ /* 0x001fe400048070ff */
[----:B-1----:R-:W-:Y:S01]  /*217e0*/  F2FP.SATFINITE.E4M3.F32.PACK_AB_MERGE_C R11, RZ, R2, RZ ;  /* 0x00000002ff0b723e */ /* 0x002fe200048070ff */
[----:B----4-:R-:W-:Y:S02]  /*217f0*/  FMUL R3, R33, UR22 ;  /* 0x0000001621037c20 */ /* 0x010fe40008400000 */
[----:B------:R0:W-:Y:S03]  /*21800*/  @!P5 STG.E.U8 desc[UR20][R26.64+0xf1], R7 ;  /* 0x0000f1071a00d986 */ /* 0x0001e6000c101114 */
[----:B------:R-:W-:Y:S01]  /*21810*/  F2FP.SATFINITE.E4M3.F32.PACK_AB_MERGE_C R3, RZ, R3, RZ ;  /* 0x00000003ff03723e */ /* 0x000fe200048070ff */
[----:B-----5:R-:W-:Y:S01]  /*21820*/  FMUL R4, R31, UR22 ;  /* 0x000000161f047c20 */ /* 0x020fe20008400000 */
[----:B------:R-:W-:-:S04]  /*21830*/  FMUL R5, R30, UR22 ;  /* 0x000000161e057c20 */ /* 0x000fc80008400000 */
[----:B------:R-:W-:Y:S02]  /*21840*/  F2FP.SATFINITE.E4M3.F32.PACK_AB_MERGE_C R9, RZ, R4, RZ ;  /* 0x00000004ff09723e */ /* 0x000fe400048070ff */
[----:B------:R-:W-:Y:S01]  /*21850*/  F2FP.SATFINITE.E4M3.F32.PACK_AB_MERGE_C R5, RZ, R5, RZ ;  /* 0x00000005ff05723e */ /* 0x000fe200048070ff */
[----:B------:R0:W-:Y:S04]  /*21860*/  @!P1 STG.E.U8 desc[UR20][R28.64+0xf8], R11 ;  /* 0x0000f80b1c009986 */ /* 0x0001e8000c101114 */
[----:B------:R0:W-:Y:S04]  /*21870*/  @!P6 STG.E.U8 desc[UR20][R28.64+0xf9], R3 ;  /* 0x0000f9031c00e986 */ /* 0x0001e8000c101114 */
[----:B------:R0:W-:Y:S04]  /*21880*/  @!P2 STG.E.U8 desc[UR20][R26.64+0xf8], R9 ;  /* 0x0000f8091a00a986 */ /* 0x0001e8000c101114 */
[----:B------:R0:W-:Y:S02]  /*21890*/  @!P3 STG.E.U8 desc[UR20][R26.64+0xf9], R5 ;  /* 0x0000f9051a00b986 */ /* 0x0001e4000c101114 */
.L_x_552:
[----:B------:R-:W-:Y:S05]  /*218a0*/  BSYNC B0 ;  /* 0x0000000000007941 */ /* 0x000fea0003800000 */
.L_x_38:
[----:B0-2---:R-:W2:Y:S04]  /*218b0*/  LDL.LU R3, [R1+0x45c] ;  /* 0x00045c0001037983 */ /* 0x005ea80000300800 */
[----:B------:R-:W2:Y:S01]  /*218c0*/  LDL.LU R2, [R1+0x460] ;  /* 0x0004600001027983 */ /* 0x000ea20000300800 */
[----:B------:R-:W-:Y:S01]  /*218d0*/  ULDC UR6, c[0x0][0xc] ;  /* 0x0000030000067ab9 */ /* 0x000fe20000000800 */
[----:B------:R-:W-:Y:S01]  /*218e0*/  ULDC UR7, c[0x0][0x10] ;  /* 0x0000040000077ab9 */ /* 0x000fe20000000800 */
[----:B---34-:R-:W2:Y:S01]  /*218f0*/  LDC R5, c[0x0][0x14] ;  /* 0x00000500ff057b82 */ /* 0x018ea20000000800 */
[----:B------:R-:W-:Y:S01]  /*21900*/  UIMAD.WIDE.U32 UR6, UR6, UR7, URZ ;  /* 0x00000007060672a5 */ /* 0x000fe2000f8e003f */
[----:B-----5:R-:W-:Y:S01]  /*21910*/  PRMT R0, RZ, 0x7610, R0 ;  /* 0x00007610ff007816 */ /* 0x020fe20000000000 */
[----:B------:R-:W-:-:S04]  /*21920*/  UMOV UR10, 0xffffffff ;  /* 0xffffffff000a7882 */ /* 0x000fc80000000000 */
[----:B--2---:R-:W-:-:S04]  /*21930*/  IMAD.WIDE.U32 R2, R5, UR6, R2 ;  /* 0x0000000605027c25 */ /* 0x004fc8000f8e0002 */
[----:B------:R-:W-:Y:S01]  /*21940*/  IMAD R5, R5, UR7, RZ ;  /* 0x0000000705057c24 */ /* 0x000fe2000f8e02ff */
[----:B------:R-:W-:Y:S01]  /*21950*/  ULDC.64 UR6, c[0x0][0x650] ;  /* 0x0001940000067ab9 */ /* 0x000fe20000000a00 */
[----:B------:R-:W-:Y:S01]  /*21960*/  IMAD.MOV.U32 R11, RZ, RZ, R2 ;  /* 0x000000ffff0b7224 */ /* 0x000fe200078e0002 */
[----:B------:R-:W-:Y:S01]  /*21970*/  ISETP.GE.U32.AND P1, PT, R2, UR6, PT ;  /* 0x0000000602007c0c */ /* 0x000fe2000bf26070 */
[----:B------:R-:W-:Y:S02]  /*21980*/  IMAD.IADD R13, R3, 0x1, R5 ;  /* 0x00000001030d7824 */ /* 0x000fe400078e0205 */
[----:B------:R-:W-:-:S03]  /*21990*/  IMAD.MOV.U32 R2, RZ, RZ, -0x1 ;  /* 0xffffffffff027424 */ /* 0x000fc600078e00ff */
[----:B------:R0:W-:Y:S01]  /*219a0*/  STL [R1+0x45c], R13 ;  /* 0x00045c0d01007387 */ /* 0x0001e20000100800 */
[----:B------:R-:W-:-:S03]  /*219b0*/  ISETP.GE.U32.AND.EX P1, PT, R13, UR7, PT, P1 ;  /* 0x000000070d007c0c */ /* 0x000fc6000bf26110 */
[----:B------:R0:W-:Y:S04]  /*219c0*/  STL [R1+0x460], R11 ;  /* 0x0004600b01007387 */ /* 0x0001e80000100800 */
[----:B------:R0:W-:Y:S06]  /*219d0*/  STL [R1+0x464], R2 ;  /* 0x0004640201007387 */ /* 0x0001ec0000100800 */
[----:B------:R-:W-:Y:S05]  /*219e0*/  @P1 BRA `(.L_x_553) ;  /* 0x0000000400741947 */ /* 0x000fea0003800000 */
[----:B------:R-:W2:Y:S01]  /*219f0*/  S2R R8, SR_CTAID.X ;  /* 0x0000000000087919 */ /* 0x000ea20000002500 */
[----:B------:R-:W-:Y:S01]  /*21a00*/  ULDC.64 UR16, c[0x0][0x628] ;  /* 0x00018a0000107ab9 */ /* 0x000fe20000000a00 */
[----:B------:R-:W3:Y:S01]  /*21a10*/  LDC R9, c[0x0][0x144] ;  /* 0x00005100ff097b82 */ /* 0x000ee20000000800 */
[----:B------:R-:W-:Y:S01]  /*21a20*/  ULDC UR6, c[0x0][0x150] ;  /* 0x0000540000067ab9 */ /* 0x000fe20000000800 */
[----:B------:R-:W4:Y:S01]  /*21a30*/  S2R R12, SR_CTAID.Y ;  /* 0x00000000000c7919 */ /* 0x000f220000002600 */
[----:B------:R-:W-:Y:S01]  /*21a40*/  ISETP.NE.U32.AND P1, PT, RZ, UR16, PT ;  /* 0x00000010ff007c0c */ /* 0x000fe2000bf25070 */
[----:B------:R-:W-:Y:S01]  /*21a50*/  ULDC UR18, c[0x0][0x630] ;  /* 0x00018c0000127ab9 */ /* 0x000fe20000000800 */
[----:B------:R-:W-:Y:S02]  /*21a60*/  R2UR UR14, R11 ;  /* 0x000000000b0e72ca */ /* 0x000fe400000e0000 */
[----:B------:R-:W-:Y:S01]  /*21a70*/  ISETP.NE.AND.EX P1, PT, RZ, UR17, PT, P1 ;  /* 0x00000011ff007c0c */ /* 0x000fe2000bf25310 */
[----:B------:R-:W0:Y:S01]  /*21a80*/  LDC.64 R6, c[0x0][0x620] ;  /* 0x00018800ff067b82 */ /* 0x000e220000000a00 */
[----:B------:R-:W-:-:S02]  /*21a90*/  R2UR UR15, R13 ;  /* 0x000000000d0f72ca */ /* 0x000fc400000e0000 */
[----:B--2---:R-:W-:-:S05]  /*21aa0*/  I2FP.F32.U32 R0, R8 ;  /* 0x0000000800007245 */ /* 0x004fca0000201000 */
[----:B------:R-:W-:-:S06]  /*21ab0*/  FMUL R0, R0, UR6 ;  /* 0x0000000600007c20 */ /* 0x000fcc0008400000 */
[----:B------:R-:W2:Y:S01]  /*21ac0*/  F2I.U32.TRUNC.NTZ R0, R0 ;  /* 0x0000000000007305 */ /* 0x000ea2000020f000 */
[----:B----4-:R-:W-:Y:S05]  /*21ad0*/  @!P1 BRA `(.L_x_554) ;  /* 0x0000000000309947 */ /* 0x010fea0003800000 */
        /* <DEDUP_REMOVED lines=12> */
.L_x_554:
[----:B------:R-:W-:Y:S01]  /*21ba0*/  USHF.R.U64 UR10, UR14, UR18, UR15 ;  /* 0x000000120e0a7299 */ /* 0x000fe2000800120f */
[----:B------:R-:W4:Y:S01]  /*21bb0*/  LDC.64 R22, c[0x0][0x640] ;  /* 0x00019000ff167b82 */ /* 0x000f220000000a00 */
[----:B------:R-:W-:Y:S01]  /*21bc0*/  USHF.R.U32.HI UR6, URZ, UR18, UR15 ;  /* 0x000000123f067299 */ /* 0x000fe2000801160f */
[----:B--2---:R-:W-:Y:S02]  /*21bd0*/  IMAD.MOV R10, RZ, RZ, -R0 ;  /* 0x000000ffff0a7224 */ /* 0x004fe400078e0a00 */
[----:B0-----:R-:W-:Y:S01]  /*21be0*/  IMAD.MOV.U32 R2, RZ, RZ, R11 ;  /* 0x000000ffff027224 */ /* 0x001fe200078e000b */
[----:B------:R-:W-:Y:S01]  /*21bf0*/  IADD3 R5, P1, RZ, -UR10, RZ ;  /* 0x8000000aff057c10 */ /* 0x000fe2000ff3e0ff */
[----:B---3--:R-:W-:Y:S02]  /*21c00*/  IMAD R18, R9, R10, R8 ;  /* 0x0000000a09127224 */ /* 0x008fe400078e0208 */
[----:B------:R-:W0:Y:S02]  /*21c10*/  LDC R4, c[0x0][0x618] ;  /* 0x00018600ff047b82 */ /* 0x000e240000000800 */
[----:B------:R-:W-:Y:S01]  /*21c20*/  IMAD.X R3, RZ, RZ, ~UR6, P1 ;  /* 0x80000006ff037e24 */ /* 0x000fe200088e06ff */
[----:B------:R-:W-:-:S03]  /*21c30*/  ULDC UR6, c[0x0][0x154] ;  /* 0x0000550000067ab9 */ /* 0x000fc60000000800 */
[-C--:B------:R-:W-:Y:S02]  /*21c40*/  IMAD R0, R3, R6.reuse, RZ ;  /* 0x0000000603007224 */ /* 0x080fe400078e02ff */
[----:B------:R-:W2:Y:S01]  /*21c50*/  LDC R14, c[0x0][0x608] ;  /* 0x00018200ff0e7b82 */ /* 0x000ea20000000800 */
[----:B------:R-:W-:Y:S02]  /*21c60*/  IMAD.MOV.U32 R3, RZ, RZ, R13 ;  /* 0x000000ffff037224 */ /* 0x000fe400078e000d */
[----:B------:R-:W-:-:S05]  /*21c70*/  IMAD.WIDE.U32 R2, R5, R6, R2 ;  /* 0x0000000605027225 */ /* 0x000fca00078e0002 */
[----:B------:R-:W3:Y:S01]  /*21c80*/  LDC R20, c[0x0][0x658] ;  /* 0x00019600ff147b82 */ /* 0x000ee20000000800 */
[----:B------:R-:W-:Y:S01]  /*21c90*/  IMAD R5, R5, R7, R0 ;  /* 0x0000000705057224 */ /* 0x000fe200078e0200 */
[----:B------:R-:W-:Y:S01]  /*21ca0*/  I2FP.F32.U32 R0, R12 ;  /* 0x0000000c00007245 */ /* 0x000fe20000201000 */
[----:B------:R-:W-:Y:S01]  /*21cb0*/  IMAD.MOV.U32 R7, RZ, RZ, 0x1 ;  /* 0x00000001ff077424 */ /* 0x000fe200078e00ff */
[----:B----4-:R-:W-:Y:S01]  /*21cc0*/  ISETP.NE.U32.AND P1, PT, R22, RZ, PT ;  /* 0x000000ff1600720c */ /* 0x010fe20003f25070 */
[----:B------:R-:W-:Y:S02]  /*21cd0*/  IMAD.IADD R3, R3, 0x1, R5 ;  /* 0x0000000103037824 */ /* 0x000fe400078e0205 */
[----:B------:R-:W-:Y:S01]  /*21ce0*/  FMUL R0, R0, UR6 ;  /* 0x0000000600007c20 */ /* 0x000fe20008400000 */
[----:B------:R-:W4:Y:S01]  /*21cf0*/  LDC R15, c[0x0][0x148] ;  /* 0x00005200ff0f7b82 */ /* 0x000f220000000800 */
[----:B------:R-:W-:Y:S01]  /*21d00*/  ISETP.NE.AND.EX P1, PT, R23, RZ, PT, P1 ;  /* 0x000000ff1700720c */ /* 0x000fe20003f25310 */
[----:B------:R-:W-:Y:S01]  /*21d10*/  IMAD.MOV.U32 R5, RZ, RZ, -0x1 ;  /* 0xffffffffff057424 */ /* 0x000fe200078e00ff */
[-CC-:B0-----:R-:W-:Y:S01]  /*21d20*/  SHF.R.U64 R10, R2, R4.reuse, R3.reuse ;  /* 0x00000004020a7219 */ /* 0x181fe20000001203 */
[----:B------:R0:W0:Y:S01]  /*21d30*/  F2I.U32.TRUNC.NTZ R13, R0 ;  /* 0x00000000000d7305 */ /* 0x000022000020f000 */
[----:B------:R-:W-:-:S03]  /*21d40*/  SHF.R.U32.HI R3, RZ, R4, R3 ;  /* 0x00000004ff037219 */ /* 0x000fc60000011603 */
[----:B------:R-:W0:Y:S01]  /*21d50*/  LDC R16, c[0x0][0x600] ;  /* 0x00018000ff107b82 */ /* 0x000e220000000800 */
[-CC-:B--2---:R-:W-:Y:S02]  /*21d60*/  SHF.R.U64 R8, R10, R14.reuse, R3.reuse ;  /* 0x0000000e0a087219 */ /* 0x184fe40000001203 */
[----:B------:R-:W-:-:S05]  /*21d70*/  SHF.R.U32.HI R3, RZ, R14, R3 ;  /* 0x0000000eff037219 */ /* 0x000fca0000011603 */
[----:B------:R-:W2:Y:S01]  /*21d80*/  LDC R17, c[0x0][0x648] ;  /* 0x00019200ff117b82 */ /* 0x000ea20000000800 */
[-CC-:B---3--:R-:W-:Y:S02]  /*21d90*/  SHF.R.U64 R11, R8, R20.reuse, R3.reuse ;  /* 0x00000014080b7219 */ /* 0x188fe40000001203 */
[-C--:B------:R-:W-:Y:S02]  /*21da0*/  SHF.L.U32 R5, R5, R20.reuse, RZ ;  /* 0x0000001405057219 */ /* 0x080fe400000006ff */
[-C--:B------:R-:W-:Y:S01]  /*21db0*/  SHF.R.U32.HI R3, RZ, R20.reuse, R3 ;  /* 0x00000014ff037219 */ /* 0x080fe20000011603 */
[----:B------:R-:W-:Y:S01]  /*21dc0*/  IMAD.MOV.U32 R2, RZ, RZ, R11 ;  /* 0x000000ffff027224 */ /* 0x000fe200078e000b */
[----:B------:R-:W-:Y:S01]  /*21dd0*/  SHF.L.U32 R20, R7, R20, RZ ;  /* 0x0000001407147219 */ /* 0x000fe200000006ff */
[----:B------:R-:W3:Y:S01]  /*21de0*/  LDC R19, c[0x0][0x638] ;  /* 0x00018e00ff137b82 */ /* 0x000ee20000000800 */
[----:B------:R-:W-:-:S07]  /*21df0*/  LOP3.LUT R39, RZ, R5, RZ, 0x33, !PT ;  /* 0x00000005ff277212 */ /* 0x000fce00078e33ff */
[----:B------:R-:W0:Y:S01]  /*21e00*/  LDC R21, c[0x0][0x610] ;  /* 0x00018400ff157b82 */ /* 0x000e220000000800 */
[----:B------:R-:W-:Y:S05]  /*21e10*/  @!P1 BRA `(.L_x_555) ;  /* 0x0000000000289947 */ /* 0x000fea0003800000 */
[----:B0-----:R-:W0:Y:S02]  /*21e20*/  LDC R0, c[0x0][0x64c] ;  /* 0x00019300ff007b82 */ /* 0x001e240000000800 */
[----:B0-----:R-:W-:-:S05]  /*21e30*/  IADD3 R7, P1, R11, R0, RZ ;  /* 0x000000000b077210 */ /* 0x001fca0007f3e0ff */
        /* <DEDUP_REMOVED lines=8> */
.L_x_555:
[----:B0-2---:R-:W-:Y:S01]  /*21ec0*/  SHF.R.U64 R0, R2, R17, R3 ;  /* 0x0000001102007219 */ /* 0x005fe20000001203 */
[----:B------:R-:W-:Y:S01]  /*21ed0*/  VIADD R3, R16, 0xffffffff ;  /* 0xffffffff10037836 */ /* 0x000fe20000000000 */
[----:B------:R-:W-:Y:S01]  /*21ee0*/  LOP3.LUT R39, R8, R39, RZ, 0xc0, !PT ;  /* 0x0000002708277212 */ /* 0x000fe200078ec0ff */
[----:B------:R-:W-:Y:S02]  /*21ef0*/  IMAD.MOV R13, RZ, RZ, -R13 ;  /* 0x000000ffff0d7224 */ /* 0x000fe400078e0a0d */
[----:B------:R-:W-:Y:S01]  /*21f00*/  IMAD.MOV R2, RZ, RZ, -R0 ;  /* 0x000000ffff027224 */ /* 0x000fe200078e0a00 */
[----:B------:R-:W-:Y:S01]  /*21f10*/  LOP3.LUT R3, R10, R3, RZ, 0xc0, !PT ;  /* 0x000000030a037212 */ /* 0x000fe200078ec0ff */
[----:B------:R-:W-:Y:S02]  /*21f20*/  IMAD R39, R20, R0, R39 ;  /* 0x0000000014277224 */ /* 0x000fe400078e0227 */
[----:B----4-:R-:W-:Y:S02]  /*21f30*/  @P4 IMAD R18, R15, R13, R12 ;  /* 0x0000000d0f124224 */ /* 0x010fe400078e020c */
[----:B---3--:R-:W-:-:S02]  /*21f40*/  IMAD R0, R2, R19, R11 ;  /* 0x0000001302007224 */ /* 0x008fc400078e020b */
[----:B------:R-:W-:Y:S02]  /*21f50*/  IMAD R39, R39, R21, R18 ;  /* 0x0000001527277224 */ /* 0x000fe400078e0212 */
[----:B------:R-:W-:Y:S02]  /*21f60*/  IMAD R2, R0, R16, R3 ;  /* 0x0000001000027224 */ /* 0x000fe400078e0203 */
[----:B------:R-:W-:-:S03]  /*21f70*/  IMAD.MOV.U32 R4, RZ, RZ, 0x1 ;  /* 0x00000001ff047424 */ /* 0x000fc600078e00ff */
[----:B------:R-:W-:Y:S02]  /*21f80*/  SEL R3, R2, R39, !P4 ;  /* 0x0000002702037207 */ /* 0x000fe40006000000 */
[----:B------:R-:W-:Y:S02]  /*21f90*/  PRMT R0, R4, 0x7610, R0 ;  /* 0x0000761004007816 */ /* 0x000fe40000000000 */
[----:B------:R-:W-:Y:S01]  /*21fa0*/  SEL R39, R39, R2, !P4 ;  /* 0x0000000227277207 */ /* 0x000fe20006000000 */
[----:B------:R2:W-:Y:S06]  /*21fb0*/  STL [R1+0x464], R3 ;  /* 0x0004640301007387 */ /* 0x0005ec0000100800 */
.L_x_553:
[----:B------:R3:W-:Y:S01]  /*21fc0*/  STL [R1+0x468], R39 ;  /* 0x0004682701007387 */ /* 0x0007e20000100800 */
[----:B------:R-:W-:-:S13]  /*21fd0*/  LOP3.LUT P1, RZ, R0, 0xff, RZ, 0xc0, !PT ;  /* 0x000000ff00ff7812 */ /* 0x000fda000782c0ff */
[----:B---3--:R-:W-:Y:S05]  /*21fe0*/  @P1 BRA `(.L_x_556) ;  /* 0xfffffdf000fc1947 */ /* 0x008fea000383ffff */
[----:B------:R-:W-:Y:S05]  /*21ff0*/  EXIT ;  /* 0x000000000000794d */ /* 0x000fea0003800000 */
.L_x_8:
[----:B------:R-:W2:Y:S01]  /*22000*/  LDL R20, [R1+0x460] ;  /* 0x0004600001147983 */ /* 0x000ea20000100800 */
[----:B0-----:R-:W-:-:S03]  /*22010*/  ULDC.64 UR4, c[0x0][0x650] ;  /* 0x0001940000047ab9 */ /* 0x001fc60000000a00 */
[----:B------:R-:W3:Y:S01]  /*22020*/  LDL R163, [R1+0x45c] ;  /* 0x00045c0001a37983 */ /* 0x000ee20000100800 */
[----:B------:R-:W-:Y:S01]  /*22030*/  PRMT R0, RZ, 0x7610, R0 ;  /* 0x00007610ff007816 */ /* 0x000fe20000000000 */
[----:B------:R-:W-:Y:S02]  /*22040*/  IMAD.MOV.U32 R12, RZ, RZ, -0x1 ;  /* 0xffffffffff0c7424 */ /* 0x000fe400078e00ff */
[----:B------:R-:W-:Y:S02]  /*22050*/  IMAD.MOV.U32 R4, RZ, RZ, -0x1 ;  /* 0xffffffffff047424 */ /* 0x000fe400078e00ff */
[----:B------:R-:W-:Y:S01]  /*22060*/  IMAD.MOV.U32 R11, RZ, RZ, -0x1 ;  /* 0xffffffffff0b7424 */ /* 0x000fe200078e00ff */
[----:B--2---:R-:W-:-:S04]  /*22070*/  ISETP.GE.U32.AND P0, PT, R20, UR4, PT ;  /* 0x0000000414007c0c */ /* 0x004fc8000bf06070 */
[----:B---3--:R-:W-:-:S13]  /*22080*/  ISETP.GE.U32.AND.EX P0, PT, R163, UR5, PT, P0 ;  /* 0x00000005a3007c0c */ /* 0x008fda000bf06100 */
[----:B------:R-:W-:Y:S05]  /*22090*/  @P0 BRA `(.L_x_557) ;  /* 0x0000000400300947 */ /* 0x000fea0003800000 */
[----:B------:R-:W0:Y:S01]  /*220a0*/  LDC.64 R16, c[0x0][0x628] ;  /* 0x00018a00ff107b82 */ /* 0x000e220000000a00 */
[----:B-1----:R-:W-:Y:S02]  /*220b0*/  IMAD.MOV.U32 R8, RZ, RZ, R20 ;  /* 0x000000ffff087224 */ /* 0x002fe400078e0014 */
[----:B------:R-:W-:-:S05]  /*220c0*/  IMAD.MOV.U32 R9, RZ, RZ, R163 ;  /* 0x000000ffff097224 */ /* 0x000fca00078e00a3 */
[----:B------:R-:W1:Y:S08]  /*220d0*/  LDC R12, c[0x0][0x630] ;  /* 0x00018c00ff0c7b82 */ /* 0x000e700000000800 */
[----:B------:R-:W2:Y:S01]  /*220e0*/  LDC.64 R18, c[0x0][0x620] ;  /* 0x00018800ff127b82 */ /* 0x000ea20000000a00 */
[----:B0-----:R-:W-:-:S04]  /*220f0*/  ISETP.NE.U32.AND P0, PT, R16, RZ, PT ;  /* 0x000000ff1000720c */ /* 0x001fc80003f05070 */
[----:B------:R-:W-:-:S13]  /*22100*/  ISETP.NE.AND.EX P0, PT, R17, RZ, PT, P0 ;  /* 0x000000ff1100720c */ /* 0x000fda0003f05300 */
[----:B-12---:R-:W-:Y:S05]  /*22110*/  @!P0 BRA `(.L_x_558) ;  /* 0x0000000000288947 */ /* 0x006fea0003800000 */
[----:B------:R-:W0:Y:S02]  /*22120*/  LDC R0, c[0x0][0x634] ;  /* 0x00018d00ff007b82 */ /* 0x000e240000000800 */
        /* <DEDUP_REMOVED lines=9> */
.L_x_558:
[----:B------:R-:W0:Y:S01]  /*221c0*/  LDC.64 R22, c[0x0][0x640] ;  /* 0x00019000ff167b82 */ /* 0x000e220000000a00 */
[-CC-:B------:R-:W-:Y:S01]  /*221d0*/  SHF.R.U64 R15, R8, R12.reuse, R9.reuse ;  /* 0x0000000c080f7219 */ /* 0x180fe20000001209 */
[----:B------:R-:W-:Y:S01]  /*221e0*/  IMAD.MOV.U32 R4, RZ, RZ, R20 ;  /* 0x000000ffff047224 */ /* 0x000fe200078e0014 */
[----:B------:R-:W-:Y:S01]  /*221f0*/  SHF.R.U32.HI R0, RZ, R12, R9 ;  /* 0x0000000cff007219 */ /* 0x000fe20000011609 */
[----:B------:R-:W-:Y:S01]  /*22200*/  IMAD.MOV.U32 R24, RZ, RZ, 0x1 ;  /* 0x00000001ff187424 */ /* 0x000fe200078e00ff */
[----:B------:R-:W-:-:S03]  /*22210*/  IADD3 R7, P0, RZ, -R15, RZ ;  /* 0x8000000fff077210 */ /* 0x000fc60007f1e0ff */
[----:B------:R-:W1:Y:S02]  /*22220*/  LDC R6, c[0x0][0x618] ;  /* 0x00018600ff067b82 */ /* 0x000e640000000800 */
[----:B------:R-:W-:-:S04]  /*22230*/  IMAD.X R5, RZ, RZ, ~R0, P0 ;  /* 0x000000ffff057224 */ /* 0x000fc800000e0e00 */
[-C--:B------:R-:W-:Y:S02]  /*22240*/  IMAD R0, R5, R18.reuse, RZ ;  /* 0x0000001205007224 */ /* 0x080fe400078e02ff */
[----:B------:R-:W2:Y:S01]  /*22250*/  LDC R8, c[0x0][0x608] ;  /* 0x00018200ff087b82 */ /* 0x000ea20000000800 */
[----:B------:R-:W-:Y:S02]  /*22260*/  IMAD.MOV.U32 R5, RZ, RZ, R163 ;  /* 0x000000ffff057224 */ /* 0x000fe400078e00a3 */
[----:B------:R-:W-:-:S05]  /*22270*/  IMAD.WIDE.U32 R4, R7, R18, R4 ;  /* 0x0000001207047225 */ /* 0x000fca00078e0004 */
[----:B------:R-:W3:Y:S01]  /*22280*/  LDC R21, c[0x0][0x658] ;  /* 0x00019600ff157b82 */ /* 0x000ee20000000800 */
[----:B------:R-:W-:Y:S01]  /*22290*/  IMAD R7, R7, R19, R0 ;  /* 0x0000001307077224 */ /* 0x000fe200078e0200 */
[----:B0-----:R-:W-:-:S03]  /*222a0*/  ISETP.NE.U32.AND P0, PT, R22, RZ, PT ;  /* 0x000000ff1600720c */ /* 0x001fc60003f05070 */
[----:B------:R-:W-:Y:S01]  /*222b0*/  IMAD.IADD R5, R5, 0x1, R7 ;  /* 0x0000000105057824 */ /* 0x000fe200078e0207 */
[----:B------:R-:W-:Y:S02]  /*222c0*/  ISETP.NE.AND.EX P0, PT, R23, RZ, PT, P0 ;  /* 0x000000ff1700720c */ /* 0x000fe40003f05300 */
[----:B------:R-:W0:Y:S02]  /*222d0*/  LDC R16, c[0x0][0x600] ;  /* 0x00018000ff107b82 */ /* 0x000e240000000800 */
[-CC-:B-1----:R-:W-:Y:S01]  /*222e0*/  SHF.R.U64 R12, R4, R6.reuse, R5.reuse ;  /* 0x00000006040c7219 */ /* 0x182fe20000001205 */
[----:B------:R-:W-:Y:S01]  /*222f0*/  IMAD.MOV.U32 R4, RZ, RZ, -0x1 ;  /* 0xffffffffff047424 */ /* 0x000fe200078e00ff */
[----:B------:R-:W-:-:S04]  /*22300*/  SHF.R.U32.HI R5, RZ, R6, R5 ;  /* 0x00000006ff057219 */ /* 0x000fc80000011605 */
[----:B------:R-:W1:Y:S01]  /*22310*/  LDC R18, c[0x0][0x648] ;  /* 0x00019200ff127b82 */ /* 0x000e620000000800 */
[-CC-:B--2---:R-:W-:Y:S02]  /*22320*/  SHF.R.U64 R17, R12, R8.reuse, R5.reuse ;  /* 0x000000080c117219 */ /* 0x184fe40000001205 */
[----:B------:R-:W-:-:S05]  /*22330*/  SHF.R.U32.HI R0, RZ, R8, R5 ;  /* 0x00000008ff007219 */ /* 0x000fca0000011605 */
[----:B------:R-:W2:Y:S01]  /*22340*/  LDC R20, c[0x0][0x638] ;  /* 0x00018e00ff147b82 */ /* 0x000ea20000000800 */
[-C--:B---3--:R-:W-:Y:S02]  /*22350*/  SHF.L.U32 R4, R4, R21.reuse, RZ ;  /* 0x0000001504047219 */ /* 0x088fe400000006ff */
[-CC-:B------:R-:W-:Y:S02]  /*22360*/  SHF.R.U64 R19, R17, R21.reuse, R0.reuse ;  /* 0x0000001511137219 */ /* 0x180fe40000001200 */
[----:B------:R-:W-:Y:S02]  /*22370*/  LOP3.LUT R26, RZ, R4, RZ, 0x33, !PT ;  /* 0x00000004ff1a7212 */ /* 0x000fe400078e33ff */
[----:B------:R-:W-:Y:S01]  /*22380*/  SHF.R.U32.HI R5, RZ, R21, R0 ;  /* 0x00000015ff057219 */ /* 0x000fe20000011600 */
[----:B------:R-:W3:Y:S01]  /*22390*/  LDC R25, c[0x0][0x610] ;  /* 0x00018400ff197b82 */ /* 0x000ee20000000800 */
[----:B------:R-:W-:Y:S01]  /*223a0*/  IMAD.MOV.U32 R4, RZ, RZ, R19 ;  /* 0x000000ffff047224 */ /* 0x000fe200078e0013 */
[----:B------:R-:W-:Y:S06]  /*223b0*/  @!P0 BRA `(.L_x_559) ;  /* 0x0000000000288947 */ /* 0x000fec0003800000 */
        /* <DEDUP_REMOVED lines=10> */
.L_x_559:
[----:B-1----:R-:W-:Y:S01]  /*22460*/  SHF.R.U64 R3, R4, R18, R5 ;  /* 0x0000001204037219 */ /* 0x002fe20000001205 */
[----:B0-----:R-:W-:Y:S01]  /*22470*/  VIADD R5, R16, 0xffffffff ;  /* 0xffffffff10057836 */ /* 0x001fe20000000000 */
[----:B------:R-:W-:Y:S01]  /*22480*/  SHF.L.U32 R24, R24, R21, RZ ;  /* 0x0000001518187219 */ /* 0x000fe200000006ff */
[----:B------:R-:W-:Y:S01]  /*22490*/  @P4 IMAD R10, R13, R14, R2 ;  /* 0x0000000e0d0a4224 */ /* 0x000fe200078e0202 */
[----:B------:R-:W-:Y:S01]  /*224a0*/  LOP3.LUT R0, R17, R26, RZ, 0xc0, !PT ;  /* 0x0000001a11007212 */ /* 0x000fe200078ec0ff */
[----:B------:R-:W-:Y:S01]  /*224b0*/  IMAD.MOV R4, RZ, RZ, -R3 ;  /* 0x000000ffff047224 */ /* 0x000fe200078e0a03 */
[----:B------:R-:W-:Y:S01]  /*224c0*/  LOP3.LUT R5, R12, R5, RZ, 0xc0, !PT ;  /* 0x000000050c057212 */ /* 0x000fe200078ec0ff */
[----:B------:R-:W-:Y:S02]  /*224d0*/  IMAD.MOV.U32 R2, RZ, RZ, 0x1 ;  /* 0x00000001ff027424 */ /* 0x000fe400078e00ff */
[----:B------:R-:W-:Y:S02]  /*224e0*/  IMAD R3, R24, R3, R0 ;  /* 0x0000000318037224 */ /* 0x000fe400078e0200 */
[----:B--2---:R-:W-:-:S02]  /*224f0*/  IMAD R0, R4, R20, R19 ;  /* 0x0000001404007224 */ /* 0x004fc400078e0213 */
[----:B---3--:R-:W-:Y:S02]  /*22500*/  IMAD R12, R3, R25, R10 ;  /* 0x00000019030c7224 */ /* 0x008fe400078e020a */
[----:B------:R-:W-:Y:S01]  /*22510*/  IMAD R3, R0, R16, R5 ;  /* 0x0000001000037224 */ /* 0x000fe200078e0205 */
[----:B------:R-:W-:Y:S01]  /*22520*/  PRMT R0, R2, 0x7610, R0 ;  /* 0x0000761002007816 */ /* 0x000fe20000000000 */
[----:B------:R-:W-:-:S03]  /*22530*/  IMAD.MOV.U32 R11, RZ, RZ, R15 ;  /* 0x000000ffff0b7224 */ /* 0x000fc600078e000f */
[----:B------:R-:W-:Y:S02]  /*22540*/  SEL R4, R3, R12, !P4 ;  /* 0x0000000c03047207 */ /* 0x000fe40006000000 */
[----:B------:R-:W-:-:S07]  /*22550*/  SEL R12, R12, R3, !P4 ;  /* 0x000000030c0c7207 */ /* 0x000fce0006000000 */
.L_x_557:
[----:B------:R-:W-:-:S08]  /*22560*/  NOP ;  /* 0x0000000000007918 */ /* 0x000fd00000000000 */
[----:B-1----:R-:W0:-:S00]  /*22570*/  USETMAXREG.DEALLOC.CTAPOOL 0x18 ;  /* 0x00000018000079c8 */ /* 0x002e0000080e0500 */
[----:B------:R-:W-:-:S13]  /*22580*/  ISETP.NE.AND P0, PT, RZ, UR8, PT ;  /* 0x00000008ff007c0c */ /* 0x000fda000bf05270 */
[----:B------:R-:W-:Y:S05]  /*22590*/  @P0 EXIT ;  /* 0x000000000000094d */ /* 0x000fea0003800000 */
[----:B0-----:R-:W-:Y:S01]  /*225a0*/  LOP3.LUT P0, RZ, R0, 0xff, RZ, 0xc0, !PT ;  /* 0x000000ff00ff7812 */ /* 0x001fe2000780c0ff */
[----:B------:R-:W-:Y:S02]  /*225b0*/  IMAD.MOV.U32 R0, RZ, RZ, 0x1 ;  /* 0x00000001ff007424 */ /* 0x000fe400078e00ff */
[----:B------:R-:W-:-:S10]  /*225c0*/  IMAD.MOV.U32 R8, RZ, RZ, RZ ;  /* 0x000000ffff087224 */ /* 0x000fd400078e00ff */
[----:B------:R-:W-:Y:S05]  /*225d0*/  @!P0 BRA `(.L_x_560) ;  /* 0x0000000c00548947 */ /* 0x000fea0003800000 */
[----:B------:R-:W0:Y:S01]  /*225e0*/  LDC R0, c[0x0][0x28c] ;  /* 0x0000a300ff007b82 */ /* 0x000e220000000800 */
[----:B------:R-:W-:Y:S01]  /*225f0*/  ULDC UR5, c[0x0][0x658] ;  /* 0x0001960000057ab9 */ /* 0x000fe20000000800 */
[----:B------:R-:W-:Y:S01]  /*22600*/  UMOV UR7, 0xffffffff ;  /* 0xffffffff00077882 */ /* 0x000fe20000000000 */
[----:B------:R-:W-:Y:S01]  /*22610*/  ULDC UR6, c[0x0][0xc] ;  /* 0x0000030000067ab9 */ /* 0x000fe20000000800 */
[----:B------:R-:W-:Y:S01]  /*22620*/  USHF.L.U32 UR9, UR7, UR5, URZ ;  /* 0x0000000507097299 */ /* 0x000fe2000800063f */
[----:B------:R-:W-:Y:S01]  /*22630*/  BSSY B0, `(.L_x_560) ;  /* 0x00000cf000007945 */ /* 0x000fe20003800000 */
[----:B------:R-:W-:Y:S01]  /*22640*/  UMOV UR8, 0x1 ;  /* 0x0000000100087882 */ /* 0x000fe20000000000 */
[----:B------:R-:W-:Y:S01]  /*22650*/  ULDC UR7, c[0x0][0x10] ;  /* 0x0000040000077ab9 */ /* 0x000fe20000000800 */
[----:B------:R-:W1:Y:S01]  /*22660*/  S2UR UR10, SR_CgaCtaId ;  /* 0x00000000000a79c3 */ /* 0x000e620000008800 */
[----:B------:R-:W-:Y:S01]  /*22670*/  UIMAD.WIDE.U32 UR6, UR6, UR7, URZ ;  /* 0x00000007060672a5 */ /* 0x000fe2000f8e003f */
[----:B------:R-:W-:Y:S01]  /*22680*/  IMAD.MOV.U32 R10, RZ, RZ, 0x1 ;  /* 0x00000001ff0a7424 */ /* 0x000fe200078e00ff */
[----:B------:R-:W-:Y:S01]  /*22690*/  USHF.L.U32 UR5, UR8, UR5, URZ ;  /* 0x0000000508057299 */ /* 0x000fe2000800063f */
[----:B------:R-:W-:Y:S01]  /*226a0*/  IMAD.MOV.U32 R8, RZ, RZ, RZ ;  /* 0x000000ffff087224 */ /* 0x000fe200078e00ff */
[----:B------:R-:W-:Y:S01]  /*226b0*/  ULDC UR4, c[0x0][0x600] ;  /* 0x0001800000047ab9 */ /* 0x000fe20000000800 */
[----:B------:R-:W-:Y:S01]  /*226c0*/  ULDC UR8, c[0x0][0x14] ;  /* 0x0000050000087ab9 */ /* 0x000fe20000000800 */
[----:B------:R-:W-:-:S02]  /*226d0*/  ULOP3.LUT UR21, UR13, 0x2, URZ, 0xfc, !UPT ;  /* 0x000000020d157892 */ /* 0x000fc4000f8efc3f */
[----:B------:R-:W-:Y:S02]  /*226e0*/  UIMAD.WIDE.U32 UR22, UR6, UR8, URZ ;  /* 0x00000008061672a5 */ /* 0x000fe4000f8e003f */
[----:B------:R-:W-:Y:S02]  /*226f0*/  UIMAD UR16, UR7, UR8, URZ ;  /* 0x00000008071072a4 */ /* 0x000fe4000f8e023f */
[----:B------:R-:W-:Y:S02]  /*22700*/  UIADD3 UR4, UR4, -0x1, URZ ;  /* 0xffffffff04047890 */ /* 0x000fe4000fffe03f */
[----:B------:R-:W-:Y:S01]  /*22710*/  ULOP3.LUT UR18, URZ, UR9, URZ, 0x33, !UPT ;  /* 0x000000093f127292 */ /* 0x000fe2000f8e333f */
[----:B0-----:R-:W-:Y:S01]  /*22720*/  VIADD R0, R0, 0x1f ;  /* 0x0000001f00007836 */ /* 0x001fe20000000000 */
[----:B------:R-:W-:Y:S01]  /*22730*/  UIADD3 UR16, UR23, UR16, URZ ;  /* 0x0000001017107290 */ /* 0x000fe2000fffe03f */
[----:B------:R-:W-:-:S03]  /*22740*/  ULDC.64 UR24, c[0x0][0x198] ;  /* 0x0000660000187ab9 */ /* 0x000fc60000000a00 */
[----:B------:R-:W-:Y:S01]  /*22750*/  SHF.R.S32.HI R3, RZ, 0x1f, R0 ;  /* 0x0000001fff037819 */ /* 0x000fe20000011400 */
[----:B-1----:R-:W-:-:S03]  /*22760*/  IMAD.U32 R7, RZ, RZ, UR10 ;  /* 0x0000000aff077e24 */ /* 0x002fc6000f8e00ff */
[----:B------:R-:W-:Y:S01]  /*22770*/  LEA.HI R3, R3, R0, RZ, 0x5 ;  /* 0x0000000003037211 */ /* 0x000fe200078f28ff */
[----:B------:R-:W-:-:S03]  /*22780*/  IMAD.MOV.U32 R0, RZ, RZ, 0x1 ;  /* 0x00000001ff007424 */ /* 0x000fc600078e00ff */
[----:B------:R-:W-:-:S05]  /*22790*/  SHF.R.S32.HI R6, RZ, 0x5, R3 ;  /* 0x00000005ff067819 */ /* 0x000fca0000011403 */
[----:B------:R-:W-:-:S07]  /*227a0*/  VIADD R16, R6, 0x1 ;  /* 0x0000000106107836 */ /* 0x000fce0000000000 */
.L_x_571:
[----:B------:R-:W-:-:S03]  /*227b0*/  UMOV UR6, 0xffffffff ;  /* 0xffffffff00067882 */ /* 0x000fc60000000000 */
[----:B------:R-:W-:Y:S05]  /*227c0*/  BRA.DIV UR6, `(.L_x_561) ;  /* 0x00000016063c7947 */ /* 0x000fea000b800000 */
[----:B------:R-:W-:-:S13]  /*227d0*/  ELECT P0, URZ, PT ;  /* 0x00000000003f782f */ /* 0x000fda0003800000 */
.L_x_592:
[----:B------:R-:W0:Y:S01]  /*227e0*/  LDC R2, c[0x0][0x28c] ;  /* 0x0000a300ff027b82 */ /* 0x000e220000000800 */
[----:B------:R-:W-:Y:S01]  /*227f0*/  BSSY B1, `(.L_x_562) ;  /* 0x000003b000017945 */ /* 0x000fe20003800000 */
[----:B0-----:R-:W-:-:S13]  /*22800*/  ISETP.LT.OR P0, PT, R2, 0x1, !P0 ;  /* 0x000000010200780c */ /* 0x001fda0004701670 */
[----:B------:R-:W-:Y:S05]  /*22810*/  @P0 BRA `(.L_x_563) ;  /* 0x0000000000e00947 */ /* 0x000fea0003800000 */
[----:B------:R-:W-:Y:S02]  /*22820*/  IMAD R2, R12, 0x4, R7 ;  /* 0x000000040c027824 */ /* 0x000fe400078e0207 */
[----:B------:R-:W-:Y:S02]  /*22830*/  IMAD.SHL.U32 R4, R4, 0x100, RZ ;  /* 0x0000010004047824 */ /* 0x000fe400078e00ff */
[----:B------:R-:W-:Y:S02]  /*22840*/  IMAD.SHL.U32 R2, R2, 0x40, RZ ;  /* 0x0000004002027824 */ /* 0x000fe400078e00ff */
[----:B------:R-:W-:Y:S02]  /*22850*/  IMAD.MOV.U32 R14, RZ, RZ, RZ ;  /* 0x000000ffff0e7224 */ /* 0x000fe400078e00ff */
[----:B------:R-:W-:Y:S02]  /*22860*/  IMAD.MOV.U32 R3, RZ, RZ, R16 ;  /* 0x000000ffff037224 */ /* 0x000fe400078e0010 */
[----:B------:R-:W-:-:S02]  /*22870*/  IMAD.MOV.U32 R5, RZ, RZ, R0 ;  /* 0x000000ffff057224 */ /* 0x000fc400078e0000 */
[----:B------:R-:W-:-:S07]  /*22880*/  IMAD.MOV.U32 R9, RZ, RZ, R8 ;  /* 0x000000ffff097224 */ /* 0x000fce00078e0008 */
.L_x_566:
[----:B------:R-:W0:Y:S01]  /*22890*/  S2UR UR6, SR_CgaCtaId ;  /* 0x00000000000679c3 */ /* 0x000e220000008800 */
[----:B------:R-:W-:Y:S02]  /*228a0*/  MOV R12, 0x400 ;  /* 0x00000400000c7802 */ /* 0x000fe40000000f00 */
[----:B------:R-:W-:Y:S01]  /*228b0*/  SHF.L.U32 R13, R5, 0x1f, RZ ;  /* 0x0000001f050d7819 */ /* 0x000fe200000006ff */
[----:B0-----:R-:W-:-:S05]  /*228c0*/  IMAD.U32 R7, RZ, RZ, UR6 ;  /* 0x00000006ff077e24 */ /* 0x001fca000f8e00ff */
[----:B------:R-:W-:-:S05]  /*228d0*/  LEA R12, R7, R12, 0x18 ;  /* 0x0000000c070c7211 */ /* 0x000fca00078ec0ff */
[----:B------:R-:W-:-:S04]  /*228e0*/  IMAD R18, R9, 0x8, R12 ;  /* 0x0000000809127824 */ /* 0x000fc800078e020c */
[----:B------:R-:W0:Y:S02]  /*228f0*/  SYNCS.PHASECHK.TRANS64.TRYWAIT P0, [R18+URZ+0x70], R13 ;  /* 0x0000700d120075a7 */ /* 0x000e24000800017f */
[----:B0-----:R-:W-:Y:S05]  /*22900*/  @!P0 BRA `(.L_x_564) ;  /* 0x00000014000c8947 */ /* 0x001fea0003800000 */
.L_x_593:
[----:B------:R-:W1:Y:S01]  /*22910*/  S2R R15, SR_TID.X ;  /* 0x00000000000f7919 */ /* 0x000e620000002100 */
[----:B------:R-:W-:-:S04]  /*22920*/  UPRMT UR6, UR21, 0x9910, URZ ;  /* 0x0000991015067896 */ /* 0x000fc8000800003f */
[----:B------:R-:W-:Y:S01]  /*22930*/  UISETP.NE.AND UP0, UPT, UR6, 0x2, UPT ;  /* 0x000000020600788c */ /* 0x000fe2000bf05270 */
[----:B-1----:R-:W-:-:S13]  /*22940*/  LOP3.LUT P0, RZ, R15, 0x7f, RZ, 0xc0, !PT ;  /* 0x0000007f0fff7812 */ /* 0x002fda000780c0ff */
[----:B0-----:R-:W0:Y:S02]  /*22950*/  @!P0 LDC R13, c[0x0][0x500] ;  /* 0x00014000ff0d8b82 */ /* 0x001e240000000800 */
[----:B0-----:R0:W-:Y:S01]  /*22960*/  @!P0 SYNCS.ARRIVE.TRANS64 RZ, [R18+URZ], R13 ;  /* 0x0000000d12ff89a7 */ /* 0x0011e2000800003f */
[----:B------:R-:W-:-:S13]  /*22970*/  PLOP3.LUT P0, PT, PT, PT, UP0, 0x80, 0x0 ;  /* 0x000000000000781c */ /* 0x000fda0003f0f008 */
[----:B0-----:R-:W-:Y:S05]  /*22980*/  @P0 BRA `(.L_x_565) ;  /* 0x0000000000040947 */ /* 0x001fea0003800000 */
[----:B------:R-:W-:Y:S01]  /*22990*/  BPT.TRAP 0x1 ;  /* 0x000000040000795c */ /* 0x000fe20000300000 */
.L_x_565:
[----:B------:R-:W-:Y:S01]  /*229a0*/  IMAD.SHL.U32 R13, R9, 0x2000, RZ ;  /* 0x00002000090d7824 */ /* 0x000fe200078e00ff */
[----:B------:R-:W-:Y:S01]  /*229b0*/  R2UR UR8, R12 ;  /* 0x000000000c0872ca */ /* 0x000fe200000e0000 */
[----:B------:R-:W-:Y:S01]  /*229c0*/  VIADD R3, R3, 0xffffffff ;  /* 0xffffffff03037836 */ /* 0x000fe20000000000 */
[----:B------:R-:W-:Y:S01]  /*229d0*/  R2UR UR9, R18 ;  /* 0x00000000120972ca */ /* 0x000fe200000e0000 */
[--C-:B------:R-:W-:Y:S01]  /*229e0*/  IMAD R15, R7, 0x800, R13.reuse ;  /* 0x00000800070f7824 */ /* 0x100fe200078e020d */
[----:B------:R-:W-:Y:S01]  /*229f0*/  IADD3 R12, R12, 0x1c200, R13 ;  /* 0x0001c2000c0c7810 */ /* 0x000fe20007ffe00d */
[----:B------:R-:W-:Y:S01]  /*22a00*/  UIADD3 UR6, UP0, UR24, 0xf0, URZ ;  /* 0x000000f018067890 */ /* 0x000fe2000ff1e03f */
[----:B------:R-:W-:Y:S01]  /*22a10*/  R2UR UR11, R2 ;  /* 0x00000000020b72ca */ /* 0x000fe200000e0000 */
[----:B------:R-:W-:Y:S01]  /*22a20*/  UIADD3 UR26, UP1, UR24, 0x1f0, URZ ;  /* 0x000001f0181a7890 */ /* 0x000fe2000ff3e03f */
[----:B------:R-:W-:Y:S01]  /*22a30*/  R2UR UR7, R15 ;  /* 0x000000000f0772ca */ /* 0x000fe200000e0000 */
[----:B------:R-:W-:Y:S01]  /*22a40*/  VIADD R9, R9, 0x1 ;  /* 0x0000000109097836 */ /* 0x000fe20000000000 */
[----:B------:R-:W-:Y:S01]  /*22a50*/  R2UR UR10, R14 ;  /* 0x000000000e0a72ca */ /* 0x000fe200000e0000 */
[----:B------:R-:W-:Y:S01]  /*22a60*/  UIADD3.X UR27, URZ, UR25, URZ, UP1, !UPT ;  /* 0x000000193f1b7290 */ /* 0x000fe20008ffe43f */
[----:B------:R-:W-:Y:S01]  /*22a70*/  R2UR UR12, R11 ;  /* 0x000000000b0c72ca */ /* 0x000fe200000e0000 */
[----:B------:R-:W-:Y:S01]  /*22a80*/  UMOV UR20, 0xf0000 ;  /* 0x000f000000147882 */ /* 0x000fe20000000000 */
[----:B------:R-:W-:Y:S01]  /*22a90*/  R2UR UR17, R12 ;  /* 0x000000000c1172ca */ /* 0x000fe200000e0000 */
[----:B------:R-:W-:Y:S01]  /*22aa0*/  UMOV UR14, 0x0 ;  /* 0x00000000000e7882 */ /* 0x000fe20000000000 */
[----:B------:R-:W-:Y:S01]  /*22ab0*/  R2UR UR19, R4 ;  /* 0x00000000041372ca */ /* 0x000fe200000e0000 */
[----:B------:R-:W-:Y:S01]  /*22ac0*/  UMOV UR15, 0x10000000 ;  /* 0x10000000000f7882 */ /* 0x000fe20000000000 */
[----:B------:R-:W-:Y:S01]  /*22ad0*/  ISETP.GT.AND P1, PT, R3, 0x1, PT ;  /* 0x000000010300780c */ /* 0x000fe20003f24270 */
[----:B------:R-:W-:Y:S01]  /*22ae0*/  VIADD R14, R14, 0x20 ;  /* 0x000000200e0e7836 */ /* 0x000fe20000000000 */
[----:B------:R-:W-:Y:S01]  /*22af0*/  ISETP.NE.AND P0, PT, R9, 0xe, PT ;  /* 0x0000000e0900780c */ /* 0x000fe20003f05270 */
[----:B------:R-:W-:-:S02]  /*22b00*/  UIADD3 UR8, UR8, 0x200, UR7 ;  /* 0x0000020008087890 */ /* 0x000fc4000fffe007 */
[----:B------:R-:W-:Y:S01]  /*22b10*/  UIADD3.X UR7, URZ, UR25, URZ, UP0, !UPT ;  /* 0x000000193f077290 */ /* 0x000fe200087fe43f */
[----:B------:R-:W-:Y:S02]  /*22b20*/  SEL R12, RZ, 0x1, P0 ;  /* 0x00000001ff0c7807 */ /* 0x000fe40000000000 */
[----:B------:R-:W-:Y:S02]  /*22b30*/  SEL R9, R9, RZ, P0 ;  /* 0x000000ff09097207 */ /* 0x000fe40000000000 */
[----:B------:R-:W-:-:S04]  /*22b40*/  LOP3.LUT R5, R5, R12, RZ, 0x3c, !PT ;  /* 0x0000000c05057212 */ /* 0x000fc800078e3cff */
[----:B------:R0:W-:Y:S02]  /*22b50*/  UTMALDG.3D.MULTICAST [UR8], [UR6], UR20, desc[UR14] ;  /* 0x00000e08060073b4 */ /* 0x0001e40008011814 */
[----:B0-----:R-:W-:Y:S01]  /*22b60*/  UMOV UR8, UR17 ;  /* 0x0000001100087c82 */ /* 0x001fe20008000000 */
[----:B------:R-:W-:Y:S02]  /*22b70*/  UMOV UR11, UR19 ;  /* 0x00000013000b7c82 */ /* 0x000fe40008000000 */
[----:B------:R0:W-:Y:S02]  /*22b80*/  UTMALDG.3D [UR8], [UR26], desc[UR14] ;  /* 0x00000e081a0075b4 */ /* 0x0001e40008011000 */
[----:B0-----:R-:W-:Y:S05]  /*22b90*/  @P1 BRA `(.L_x_566) ;  /* 0xfffffffc003c1947 */ /* 0x001fea000383ffff */
.L_x_563:
[----:B------:R-:W-:Y:S05]  /*22ba0*/  BSYNC B1 ;  /* 0x0000000000017941 */ /* 0x000fea0003800000 */
.L_x_562:
[----:B------:R-:W2:Y:S01]  /*22bb0*/  LDL.LU R17, [R1+0x45c] ;  /* 0x00045c0001117983 */ /* 0x000ea20000300800 */
[----:B------:R-:W-:Y:S01]  /*22bc0*/  LOP3.LUT P0, RZ, R10, 0xff, RZ, 0xc0, !PT ;  /* 0x000000ff0aff7812 */ /* 0x000fe2000780c0ff */
[C---:B------:R-:W-:Y:S01]  /*22bd0*/  IMAD.IADD R8, R6.reuse, 0x1, R8 ;  /* 0x0000000106087824 */ /* 0x040fe200078e0208 */
[----:B------:R-:W-:Y:S01]  /*22be0*/  ULDC.64 UR6, c[0x0][0x650] ;  /* 0x0001940000067ab9 */ /* 0x000fe20000000a00 */
[----:B------:R-:W3:Y:S01]  /*22bf0*/  LDL.LU R15, [R1+0x460] ;  /* 0x00046000010f7983 */ /* 0x000ee20000300800 */
[----:B------:R-:W-:Y:S01]  /*22c00*/  ISETP.GE.U32.AND P1, PT, R6, 0xe, PT ;  /* 0x0000000e0600780c */ /* 0x000fe20003f26070 */
[----:B------:R-:W-:Y:S01]  /*22c10*/  BSSY B1, `(.L_x_567) ;  /* 0x000006e000017945 */ /* 0x000fe20003800000 */
[----:B------:R-:W-:Y:S01]  /*22c20*/  IMAD.MOV.U32 R12, RZ, RZ, -0x1 ;  /* 0xffffffffff0c7424 */ /* 0x000fe200078e00ff */
[----:B------:R-:W-:Y:S01]  /*22c30*/  PRMT R10, RZ, 0x7610, R10 ;  /* 0x00007610ff0a7816 */ /* 0x000fe2000000000a */
[----:B------:R-:W-:Y:S02]  /*22c40*/  IMAD.MOV.U32 R4, RZ, RZ, -0x1 ;  /* 0xffffffffff047424 */ /* 0x000fe400078e00ff */
[----:B------:R-:W-:-:S03]  /*22c50*/  IMAD.MOV.U32 R11, RZ, RZ, -0x1 ;  /* 0xffffffffff0b7424 */ /* 0x000fc600078e00ff */
[----:B------:R-:W0:Y:S01]  /*22c60*/  @P0 S2R R7, SR_CgaCtaId ;  /* 0x0000000000070919 */ /* 0x000e220000008800 */
[----:B------:R-:W-:-:S04]  /*22c70*/  @P0 MOV R2, 0x400 ;  /* 0x0000040000020802 */ /* 0x000fc80000000f00 */
[----:B0-----:R-:W-:-:S04]  /*22c80*/  @P0 LEA R2, R7, R2, 0x18 ;  /* 0x0000000207020211 */ /* 0x001fc800078ec0ff */
[----:B------:R0:W-:Y:S01]  /*22c90*/  @P0 SYNCS.ARRIVE.TRANS64.A1T0 RZ, [R2+URZ+0xf8], RZ ;  /* 0x0000f8ff02ff09a7 */ /* 0x0001e2000810003f */
[----:B------:R-:W-:-:S04]  /*22ca0*/  ISETP.GT.U32.AND P0, PT, R8, 0xd, PT ;  /* 0x0000000d0800780c */ /* 0x000fc80003f04070 */
[----:B------:R-:W-:Y:S02]  /*22cb0*/  ISETP.LT.U32.AND P0, PT, R6, 0xe, P0 ;  /* 0x0000000e0600780c */ /* 0x000fe40000701070 */
[----:B0-----:R-:W-:-:S05]  /*22cc0*/  SHF.R.U32.HI R2, RZ, 0x1, R8 ;  /* 0x00000001ff027819 */ /* 0x001fca0000011608 */
[----:B------:R-:W-:-:S05]  /*22cd0*/  IMAD.WIDE.U32 R2, R2, -0x6db6db6d, RZ ;  /* 0x9249249302027825 */ /* 0x000fca00078e00ff */
[----:B------:R-:W-:Y:S02]  /*22ce0*/  SHF.R.U32.HI R5, RZ, 0x2, R3 ;  /* 0x00000002ff057819 */ /* 0x000fe40000011603 */
[----:B------:R-:W-:Y:S02]  /*22cf0*/  SEL R3, RZ, 0x1, !P0 ;  /* 0x00000001ff037807 */ /* 0x000fe40004000000 */
[----:B------:R-:W-:Y:S01]  /*22d00*/  PRMT R2, RZ, 0x7610, R2 ;  /* 0x00007610ff027816 */ /* 0x000fe20000000002 */
[----:B------:R-:W-:Y:S01]  /*22d10*/  IMAD R8, R5, -0xe, R8 ;  /* 0xfffffff205087824 */ /* 0x000fe200078e0208 */
[----:B------:R-:W-:-:S04]  /*22d20*/  LOP3.LUT R0, R0, R3, RZ, 0x3c, !PT ;  /* 0x0000000300007212 */ /* 0x000fc800078e3cff */
[----:B------:R-:W-:Y:S02]  /*22d30*/  @P1 LOP3.LUT R0, R0, 0x1, R5, 0x78, !PT ;  /* 0x0000000100001812 */ /* 0x000fe400078e7805 */
[----:B---3--:R-:W-:-:S04]  /*22d40*/  IADD3 R15, P0, R15, UR22, RZ ;  /* 0x000000160f0f7c10 */ /* 0x008fc8000ff1e0ff */
[----:B--2---:R-:W-:Y:S01]  /*22d50*/  IADD3.X R17, R17, UR16, RZ, P0, !PT ;  /* 0x0000001011117c10 */ /* 0x004fe200087fe4ff */
[----:B------:R0:W-:Y:S01]  /*22d60*/  STL [R1+0x460], R15 ;  /* 0x0004600f01007387 */ /* 0x0001e20000100800 */
[----:B------:R-:W-:-:S03]  /*22d70*/  ISETP.GE.U32.AND P0, PT, R15, UR6, PT ;  /* 0x000000060f007c0c */ /* 0x000fc6000bf06070 */
[----:B------:R0:W-:Y:S01]  /*22d80*/  STL [R1+0x45c], R17 ;  /* 0x00045c1101007387 */ /* 0x0001e20000100800 */
[----:B------:R-:W-:-:S13]  /*22d90*/  ISETP.GE.U32.AND.EX P0, PT, R17, UR7, PT, P0 ;  /* 0x0000000711007c0c */ /* 0x000fda000bf06100 */
[----:B0-----:R-:W-:Y:S05]  /*22da0*/  @P0 BRA `(.L_x_568) ;  /* 0x0000000400500947 */ /* 0x001fea0003800000 */
[----:B------:R-:W0:Y:S01]  /*22db0*/  S2R R9, SR_CTAID.X ;  /* 0x0000000000097919 */ /* 0x000e220000002500 */
[----:B------:R-:W-:Y:S01]  /*22dc0*/  ULDC UR6, c[0x0][0x150] ;  /* 0x0000540000067ab9 */ /* 0x000fe20000000800 */
[----:B------:R-:W1:Y:S01]  /*22dd0*/  LDC R4, c[0x0][0x144] ;  /* 0x00005100ff047b82 */ /* 0x000e620000000800 */
[----:B------:R-:W-:Y:S01]  /*22de0*/  ULDC UR9, c[0x0][0x630] ;  /* 0x00018c0000097ab9 */ /* 0x000fe20000000800 */
[----:B------:R-:W2:Y:S06]  /*22df0*/  S2R R2, SR_CTAID.Y ;  /* 0x0000000000027919 */ /* 0x000eac0000002600 */
[----:B------:R-:W3:Y:S01]  /*22e00*/  LDC R13, c[0x0][0x148] ;  /* 0x00005200ff0d7b82 */ /* 0x000ee20000000800 */
[----:B0-----:R-:W-:-:S02]  /*22e10*/  I2FP.F32.U32 R3, R9 ;  /* 0x0000000900037245 */ /* 0x001fc40000201000 */
[----:B--2---:R-:W-:-:S03]  /*22e20*/  I2FP.F32.U32 R5, R2 ;  /* 0x0000000200057245 */ /* 0x004fc60000201000 */
[----:B------:R-:W-:Y:S01]  /*22e30*/  FMUL R3, R3, UR6 ;  /* 0x0000000603037c20 */ /* 0x000fe20008400000 */
[----:B------:R-:W-:Y:S02]  /*22e40*/  ULDC UR6, c[0x0][0x154] ;  /* 0x0000550000067ab9 */ /* 0x000fe40000000800 */
[----:B------:R-:W-:Y:S01]  /*22e50*/  FMUL R11, R5, UR6 ;  /* 0x00000006050b7c20 */ /* 0x000fe20008400000 */
[----:B------:R-:W-:Y:S02]  /*22e60*/  ULDC.64 UR6, c[0x0][0x628] ;  /* 0x00018a0000067ab9 */ /* 0x000fe40000000a00 */
[----:B------:R-:W0:Y:S01]  /*22e70*/  F2I.U32.TRUNC.NTZ R3, R3 ;  /* 0x0000000300037305 */ /* 0x000e22000020f000 */
[----:B------:R-:W-:-:S04]  /*22e80*/  ISETP.NE.U32.AND P0, PT, RZ, UR6, PT ;  /* 0x00000006ff007c0c */ /* 0x000fc8000bf05070 */
[----:B------:R-:W-:-:S03]  /*22e90*/  ISETP.NE.AND.EX P0, PT, RZ, UR7, PT, P0 ;  /* 0x00000007ff007c0c */ /* 0x000fc6000bf05300 */
[----:B------:R-:W2:Y:S01]  /*22ea0*/  F2I.U32.TRUNC.NTZ R11, R11 ;  /* 0x0000000b000b7305 */ /* 0x000ea2000020f000 */
[----:B0-----:R-:W-:Y:S02]  /*22eb0*/  IMAD.MOV R5, RZ, RZ, -R3 ;  /* 0x000000ffff057224 */ /* 0x001fe400078e0a03 */
[----:B------:R-:W-:Y:S02]  /*22ec0*/  IMAD.MOV.U32 R3, RZ, RZ, R17 ;  /* 0x000000ffff037224 */ /* 0x000fe400078e0011 */
[----:B-1----:R-:W-:Y:S02]  /*22ed0*/  IMAD R9, R4, R5, R9 ;  /* 0x0000000504097224 */ /* 0x002fe400078e0209 */
[----:B--2---:R-:W-:-:S04]  /*22ee0*/  IMAD.MOV R4, RZ, RZ, -R11 ;  /* 0x000000ffff047224 */ /* 0x004fc800078e0a0b */
[----:B---3--:R-:W-:Y:S02]  /*22ef0*/  @P4 IMAD R9, R13, R4, R2 ;  /* 0x000000040d094224 */ /* 0x008fe400078e0202 */
[----:B------:R-:W-:Y:S01]  /*22f00*/  IMAD.MOV.U32 R2, RZ, RZ, R15 ;  /* 0x000000ffff027224 */ /* 0x000fe200078e000f */
[----:B------:R-:W-:Y:S06]  /*22f10*/  @!P0 BRA `(.L_x_569) ;  /* 0x0000000000288947 */ /* 0x000fec0003800000 */
[----:B------:R-:W-:Y:S02]  /*22f20*/  ULDC UR8, c[0x0][0x634] ;  /* 0x00018d0000087ab9 */ /* 0x000fe40000000800 */
[----:B------:R-:W-:-:S05]  /*22f30*/  IADD3 R3, P0, R15, UR8, RZ ;  /* 0x000000080f037c10 */ /* 0x000fca000ff1e0ff */
[----:B------:R-:W-:-:S04]  /*22f40*/  IMAD.X R11, RZ, RZ, R17, P0 ;  /* 0x000000ffff0b7224 */ /* 0x000fc800000e0611 */
[----:B------:R-:W-:-:S04]  /*22f50*/  IMAD.WIDE.U32 R4, R11, UR6, RZ ;  /* 0x000000060b047c25 */ /* 0x000fc8000f8e00ff */
[----:B------:R-:W-:-:S04]  /*22f60*/  IMAD.WIDE.U32 R4, P0, R3, UR7, R4 ;  /* 0x0000000703047c25 */ /* 0x000fc8000f800004 */
[----:B------:R-:W-:-:S04]  /*22f70*/  IMAD.WIDE.U32 R2, R3, UR6, RZ ;  /* 0x0000000603027c25 */ /* 0x000fc8000f8e00ff */
[----:B------:R-:W-:Y:S01]  /*22f80*/  IMAD.MOV.U32 R2, RZ, RZ, R5 ;  /* 0x000000ffff027224 */ /* 0x000fe200078e0005 */
[----:B------:R-:W-:Y:S01]  /*22f90*/  IADD3 RZ, P1, R3, R4, RZ ;  /* 0x0000000403ff7210 */ /* 0x000fe20007f3e0ff */
[----:B------:R-:W-:-:S04]  /*22fa0*/  IMAD.X R3, RZ, RZ, RZ, P0 ;  /* 0x000000ffff037224 */ /* 0x000fc800000e06ff */
[----:B------:R-:W-:-:S08]  /*22fb0*/  IMAD.WIDE.U32.X R2, R11, UR7, R2, P1 ;  /* 0x000000070b027c25 */ /* 0x000fd000088e0402 */
.L_x_569:
[--C-:B------:R-:W-:Y:S01]  /*22fc0*/  SHF.R.U64 R11, R2, UR9, R3.reuse ;  /* 0x00000009020b7c19 */ /* 0x100fe20008001203 */
[----:B------:R-:W-:Y:S01]  /*22fd0*/  ULDC.64 UR6, c[0x0][0x620] ;  /* 0x0001880000067ab9 */ /* 0x000fe20000000a00 */
[----:B------:R-:W-:Y:S01]  /*22fe0*/  SHF.R.U32.HI R2, RZ, UR9, R3 ;  /* 0x00000009ff027c19 */ /* 0x000fe20008011603 */
[----:B------:R-:W-:Y:S01]  /*22ff0*/  IMAD.MOV.U32 R3, RZ, RZ, R17 ;  /* 0x000000ffff037224 */ /* 0x000fe200078e0011 */
[----:B------:R-:W-:Y:S01]  /*23000*/  IADD3 R13, P0, RZ, -R11, RZ ;  /* 0x8000000bff0d7210 */ /* 0x000fe20007f1e0ff */
[----:B------:R-:W-:-:S04]  /*23010*/  ULDC.64 UR8, c[0x0][0x640] ;  /* 0x0001900000087ab9 */ /* 0x000fc80000000a00 */
[----:B------:R-:W-:Y:S01]  /*23020*/  IMAD.X R2, RZ, RZ, ~R2, P0 ;  /* 0x000000ffff027224 */ /* 0x000fe200000e0e02 */
[----:B------:R-:W-:-:S03]  /*23030*/  ISETP.NE.U32.AND P0, PT, RZ, UR8, PT ;  /* 0x00000008ff007c0c */ /* 0x000fc6000bf05070 */
[----:B------:R-:W-:Y:S01]  /*23040*/  IMAD R2, R2, UR6, RZ ;  /* 0x0000000602027c24 */ /* 0x000fe2000f8e02ff */
[----:B------:R-:W-:-:S03]  /*23050*/  ISETP.NE.AND.EX P0, PT, RZ, UR9, PT, P0 ;  /* 0x00000009ff007c0c */ /* 0x000fc6000bf05300 */
[----:B------:R-:W-:Y:S02]  /*23060*/  IMAD R5, R13, UR7, R2 ;  /* 0x000000070d057c24 */ /* 0x000fe4000f8e0202 */
[----:B------:R-:W-:-:S04]  /*23070*/  IMAD.MOV.U32 R2, RZ, RZ, R15 ;  /* 0x000000ffff027224 */ /* 0x000fc800078e000f */
[----:B------:R-:W-:Y:S01]  /*23080*/  IMAD.WIDE.U32 R2, R13, UR6, R2 ;  /* 0x000000060d027c25 */ /* 0x000fe2000f8e0002 */
[----:B------:R-:W-:-:S03]  /*23090*/  ULDC UR6, c[0x0][0x618] ;  /* 0x0001860000067ab9 */ /* 0x000fc60000000800 */
[----:B------:R-:W-:-:S05]  /*230a0*/  IMAD.IADD R3, R3, 0x1, R5 ;  /* 0x0000000103037824 */ /* 0x000fca00078e0205 */
[--C-:B------:R-:W-:Y:S02]  /*230b0*/  SHF.R.U64 R12, R2, UR6, R3.reuse ;  /* 0x00000006020c7c19 */ /* 0x100fe40008001203 */
[----:B------:R-:W-:Y:S01]  /*230c0*/  SHF.R.U32.HI R3, RZ, UR6, R3 ;  /* 0x00000006ff037c19 */ /* 0x000fe20008011603 */
[----:B------:R-:W-:-:S03]  /*230d0*/  ULDC UR6, c[0x0][0x608] ;  /* 0x0001820000067ab9 */ /* 0x000fc60000000800 */
[--C-:B------:R-:W-:Y:S02]  /*230e0*/  SHF.R.U64 R13, R12, UR6, R3.reuse ;  /* 0x000000060c0d7c19 */ /* 0x100fe40008001203 */
[----:B------:R-:W-:Y:S01]  /*230f0*/  SHF.R.U32.HI R2, RZ, UR6, R3 ;  /* 0x00000006ff027c19 */ /* 0x000fe20008011603 */
[----:B------:R-:W-:-:S03]  /*23100*/  ULDC UR6, c[0x0][0x658] ;  /* 0x0001960000067ab9 */ /* 0x000fc60000000800 */
[--C-:B------:R-:W-:Y:S02]  /*23110*/  SHF.R.U64 R14, R13, UR6, R2.reuse ;  /* 0x000000060d0e7c19 */ /* 0x100fe40008001202 */
[----:B------:R-:W-:-:S03]  /*23120*/  SHF.R.U32.HI R15, RZ, UR6, R2 ;  /* 0x00000006ff0f7c19 */ /* 0x000fc60008011602 */
[----:B------:R-:W-:Y:S02]  /*23130*/  IMAD.MOV.U32 R2, RZ, RZ, R14 ;  /* 0x000000ffff027224 */ /* 0x000fe400078e000e */
        /* <DEDUP_REMOVED lines=12> */
.L_x_570:
[----:B------:R-:W-:Y:S01]  /*23200*/  ULDC UR6, c[0x0][0x648] ;  /* 0x0001920000067ab9 */ /* 0x000fe20000000800 */
[----:B------:R-:W-:Y:S02]  /*23210*/  LOP3.LUT R13, R13, UR18, RZ, 0xc0, !PT ;  /* 0x000000120d0d7c12 */ /* 0x000fe4000f8ec0ff */
[----:B------:R-:W-:Y:S01]  /*23220*/  SHF.R.U64 R2, R2, UR6, R3 ;  /* 0x0000000602027c19 */ /* 0x000fe20008001203 */
[----:B------:R-:W-:-:S04]  /*23230*/  ULDC UR6, c[0x0][0x638] ;  /* 0x00018e0000067ab9 */ /* 0x000fc80000000800 */
[----:B------:R-:W-:Y:S02]  /*23240*/  IMAD.MOV R3, RZ, RZ, -R2 ;  /* 0x000000ffff037224 */ /* 0x000fe400078e0a02 */
[----:B------:R-:W-:Y:S02]  /*23250*/  IMAD R4, R2, UR5, R13 ;  /* 0x0000000502047c24 */ /* 0x000fe4000f8e020d */
[----:B------:R-:W-:Y:S01]  /*23260*/  IMAD R14, R3, UR6, R14 ;  /* 0x00000006030e7c24 */ /* 0x000fe2000f8e020e */
[----:B------:R-:W-:Y:S01]  /*23270*/  ULDC UR6, c[0x0][0x610] ;  /* 0x0001840000067ab9 */ /* 0x000fe20000000800 */
[----:B------:R-:W-:Y:S01]  /*23280*/  LOP3.LUT R3, R12, UR4, RZ, 0xc0, !PT ;  /* 0x000000040c037c12 */ /* 0x000fe2000f8ec0ff */
[----:B------:R-:W-:Y:S01]  /*23290*/  IMAD R9, R4, UR6, R9 ;  /* 0x0000000604097c24 */ /* 0x000fe2000f8e0209 */
[----:B------:R-:W-:Y:S01]  /*232a0*/  ULDC UR6, c[0x0][0x600] ;  /* 0x0001800000067ab9 */ /* 0x000fe20000000800 */
[----:B------:R-:W-:Y:S02]  /*232b0*/  IMAD.MOV.U32 R2, RZ, RZ, 0x1 ;  /* 0x00000001ff027424 */ /* 0x000fe400078e00ff */
[----:B------:R-:W-:-:S05]  /*232c0*/  IMAD R14, R14, UR6, R3 ;  /* 0x000000060e0e7c24 */ /* 0x000fca000f8e0203 */
[----:B------:R-:W-:Y:S02]  /*232d0*/  SEL R4, R14, R9, !P4 ;  /* 0x000000090e047207 */ /* 0x000fe40006000000 */
[----:B------:R-:W-:-:S07]  /*232e0*/  SEL R12, R9, R14, !P4 ;  /* 0x0000000e090c7207 */ /* 0x000fce0006000000 */
.L_x_568:
[----:B------:R-:W-:Y:S05]  /*232f0*/  BSYNC B1 ;  /* 0x0000000000017941 */ /* 0x000fea0003800000 */
.L_x_567:
[----:B------:R-:W-:-:S13]  /*23300*/  LOP3.LUT P0, RZ, R2, 0xff, RZ, 0xc0, !PT ;  /* 0x000000ff02ff7812 */ /* 0x000fda000780c0ff */
[----:B------:R-:W-:Y:S05]  /*23310*/  @P0 BRA `(.L_x_571) ;  /* 0xfffffff400240947 */ /* 0x000fea000383ffff */
[----:B------:R-:W-:Y:S05]  /*23320*/  BSYNC B0 ;  /* 0x0000000000007941 */ /* 0x000fea0003800000 */
.L_x_560:
[----:B------:R-:W-:-:S03]  /*23330*/  UMOV UR6, 0xffffffff ;  /* 0xffffffff00067882 */ /* 0x000fc60000000000 */
[----:B------:R-:W-:Y:S05]  /*23340*/  BRA.DIV UR6, `(.L_x_572) ;  /* 0x0000000a06907947 */ /* 0x000fea000b800000 */
[----:B------:R-:W-:-:S13]  /*23350*/  ELECT P0, URZ, PT ;  /* 0x00000000003f782f */ /* 0x000fda0003800000 */
.L_x_596:
[----:B------:R-:W-:Y:S04]  /*23360*/  BSSY B0, `(.L_x_573) ;  /* 0x0000086000007945 */ /* 0x000fe80003800000 */
[----:B------:R-:W-:Y:S05]  /*23370*/  @!P0 BRA `(.L_x_574) ;  /* 0x0000000800108947 */ /* 0x000fea0003800000 */
[----:B------:R-:W-:-:S04]  /*23380*/  ULOP3.LUT UR6, UR13, 0x2, URZ, 0xfc, !UPT ;  /* 0x000000020d067892 */ /* 0x000fc8000f8efc3f */
[----:B------:R-:W-:-:S06]  /*23390*/  UISETP.NE.AND UP0, UPT, UR6, 0x3, UPT ;  /* 0x000000030600788c */ /* 0x000fcc000bf05270 */
[----:B------:R-:W-:-:S13]  /*233a0*/  PLOP3.LUT P0, PT, PT, PT, UP0, 0x80, 0x0 ;  /* 0x000000000000781c */ /* 0x000fda0003f0f008 */
[----:B------:R-:W-:Y:S05]  /*233b0*/  @!P0 BRA `(.L_x_575) ;  /* 0x0000000000048947 */ /* 0x000fea0003800000 */
[----:B------:R-:W-:Y:S01]  /*233c0*/  BPT.TRAP 0x1 ;  /* 0x000000040000795c */ /* 0x000fe20000300000 */
.L_x_575:
[----:B------:R-:W0:Y:S01]  /*233d0*/  S2R R3, SR_CgaCtaId ;  /* 0x0000000000037919 */ /* 0x000e220000008800 */
[----:B------:R-:W-:-:S04]  /*233e0*/  MOV R2, 0x400 ;  /* 0x0000040000027802 */ /* 0x000fc80000000f00 */
[----:B0-----:R-:W-:Y:S02]  /*233f0*/  LEA R3, R3, R2, 0x18 ;  /* 0x0000000203037211 */ /* 0x001fe400078ec0ff */
[----:B------:R-:W-:-:S03]  /*23400*/  SHF.L.U32 R2, R0, 0x1f, RZ ;  /* 0x0000001f00027819 */ /* 0x000fc600000006ff */
[----:B------:R-:W-:-:S04]  /*23410*/  VIADD R3, R3, 0x70 ;  /* 0x0000007003037836 */ /* 0x000fc80000000000 */
[----:B------:R-:W-:-:S04]  /*23420*/  IMAD R5, R8, 0x8, R3 ;  /* 0x0000000808057824 */ /* 0x000fc800078e0203 */
[----:B------:R-:W0:Y:S02]  /*23430*/  SYNCS.PHASECHK.TRANS64.TRYWAIT P0, [R5+URZ], R2 ;  /* 0x00000002050075a7 */ /* 0x000e24000800017f */
[----:B0-----:R-:W-:Y:S05]  /*23440*/  @!P0 BRA `(.L_x_576) ;  /* 0x0000000800708947 */ /* 0x001fea0003800000 */
.L_x_597:
[----:B------:R-:W-:-:S05]  /*23450*/  VIADD R8, R8, 0x1 ;  /* 0x0000000108087836 */ /* 0x000fca0000000000 */
[----:B------:R-:W-:-:S04]  /*23460*/  ISETP.NE.AND P0, PT, R8, 0xe, PT ;  /* 0x0000000e0800780c */ /* 0x000fc80003f05270 */
[----:B0-----:R-:W-:Y:S02]  /*23470*/  SEL R5, RZ, 0x1, P0 ;  /* 0x00000001ff057807 */ /* 0x001fe40000000000 */
[----:B------:R-:W-:Y:S02]  /*23480*/  SEL R8, R8, RZ, P0 ;  /* 0x000000ff08087207 */ /* 0x000fe40000000000 */
[----:B------:R-:W-:-:S03]  /*23490*/  LOP3.LUT R5, R0, R5, RZ, 0x3c, !PT ;  /* 0x0000000500057212 */ /* 0x000fc600078e3cff */
[----:B------:R-:W-:Y:S01]  /*234a0*/  IMAD R7, R8, 0x8, R3 ;  /* 0x0000000808077824 */ /* 0x000fe200078e0203 */
[----:B------:R-:W-:-:S04]  /*234b0*/  SHF.L.U32 R0, R5, 0x1f, RZ ;  /* 0x0000001f05007819 */ /* 0x000fc800000006ff */
[----:B------:R-:W0:Y:S02]  /*234c0*/  SYNCS.PHASECHK.TRANS64.TRYWAIT P0, [R7+URZ], R0 ;  /* 0x00000000070075a7 */ /* 0x000e24000800017f */
[----:B0-----:R-:W-:Y:S05]  /*234d0*/  @!P0 BRA `(.L_x_577) ;  /* 0x0000000800608947 */ /* 0x001fea0003800000 */
.L_x_598:
[----:B0-----:R-:W-:-:S05]  /*234e0*/  VIADD R0, R8, 0x1 ;  /* 0x0000000108007836 */ /* 0x001fca0000000000 */
[----:B------:R-:W-:-:S04]  /*234f0*/  ISETP.NE.AND P0, PT, R0, 0xe, PT ;  /* 0x0000000e0000780c */ /* 0x000fc80003f05270 */
[----:B------:R-:W-:Y:S02]  /*23500*/  SEL R2, RZ, 0x1, P0 ;  /* 0x00000001ff027807 */ /* 0x000fe40000000000 */
[----:B------:R-:W-:Y:S02]  /*23510*/  SEL R4, R0, RZ, P0 ;  /* 0x000000ff00047207 */ /* 0x000fe40000000000 */
[----:B------:R-:W-:-:S03]  /*23520*/  LOP3.LUT R5, R5, R2, RZ, 0x3c, !PT ;  /* 0x0000000205057212 */ /* 0x000fc600078e3cff */
[----:B------:R-:W-:Y:S01]  /*23530*/  IMAD R7, R4, 0x8, R3 ;  /* 0x0000000804077824 */ /* 0x000fe200078e0203 */
[----:B------:R-:W-:-:S04]  /*23540*/  SHF.L.U32 R0, R5, 0x1f, RZ ;  /* 0x0000001f05007819 */ /* 0x000fc800000006ff */
[----:B------:R-:W0:Y:S02]  /*23550*/  SYNCS.PHASECHK.TRANS64.TRYWAIT P0, [R7+URZ], R0 ;  /* 0x00000000070075a7 */ /* 0x000e24000800017f */
[----:B0-----:R-:W-:Y:S05]  /*23560*/  @!P0 BRA `(.L_x_578) ;  /* 0x0000000800508947 */ /* 0x001fea0003800000 */
.L_x_599:
        /* <DEDUP_REMOVED lines=9> */
.L_x_600:
        /* <DEDUP_REMOVED lines=9> */
.L_x_601:
        /* <DEDUP_REMOVED lines=9> */
.L_x_602:
        /* <DEDUP_REMOVED lines=9> */
.L_x_603:
        /* <DEDUP_REMOVED lines=9> */
.L_x_604:
        /* <DEDUP_REMOVED lines=9> */
.L_x_605:
        /* <DEDUP_REMOVED lines=9> */
.L_x_606:
        /* <DEDUP_REMOVED lines=9> */
.L_x_607:
        /* <DEDUP_REMOVED lines=9> */
.L_x_608:
        /* <DEDUP_REMOVED lines=9> */
.L_x_609:
[----:B0-----:R-:W-:-:S05]  /*23b10*/  VIADD R0, R4, 0x1 ;  /* 0x0000000104007836 */ /* 0x001fca0000000000 */
[----:B------:R-:W-:-:S04]  /*23b20*/  ISETP.NE.AND P0, PT, R0, 0xe, PT ;  /* 0x0000000e0000780c */ /* 0x000fc80003f05270 */
[----:B------:R-:W-:Y:S02]  /*23b30*/  SEL R2, RZ, 0x1, P0 ;  /* 0x00000001ff027807 */ /* 0x000fe40000000000 */
[----:B------:R-:W-:Y:S02]  /*23b40*/  SEL R0, R0, RZ, P0 ;  /* 0x000000ff00007207 */ /* 0x000fe40000000000 */
[----:B------:R-:W-:-:S03]  /*23b50*/  LOP3.LUT R2, R5, R2, RZ, 0x3c, !PT ;  /* 0x0000000205027212 */ /* 0x000fc600078e3cff */
[----:B------:R-:W-:Y:S01]  /*23b60*/  IMAD R3, R0, 0x8, R3 ;  /* 0x0000000800037824 */ /* 0x000fe200078e0203 */
[----:B------:R-:W-:-:S07]  /*23b70*/  SHF.L.U32 R0, R2, 0x1f, RZ ;  /* 0x0000001f02007819 */ /* 0x000fce00000006ff */
.L_x_589:
[----:B0-----:R0:W1:Y:S02]  /*23b80*/  SYNCS.PHASECHK.TRANS64.TRYWAIT P0, [R3+URZ], R0 ;  /* 0x00000000030075a7 */ /* 0x001064000800017f */
[----:B-1----:R-:W-:Y:S05]  /*23b90*/  @!P0 NANOSLEEP.SYNCS 0x989680 ;  /* 0x009896800000895d */ /* 0x002fea0003900000 */
[----:B------:R-:W1:Y:S02]  /*23ba0*/  @!P0 SYNCS.PHASECHK.TRANS64 P0, [R3+URZ], R0 ;  /* 0x00000000030085a7 */ /* 0x000e64000800007f */
[----:B-1----:R-:W-:Y:S05]  /*23bb0*/  @!P0 BRA `(.L_x_589) ;  /* 0xfffffffc00f08947 */ /* 0x002fea000383ffff */
.L_x_574:
[----:B------:R-:W-:Y:S05]  /*23bc0*/  BSYNC B0 ;  /* 0x0000000000007941 */ /* 0x000fea0003800000 */
.L_x_573:
[----:B------:R-:W-:Y:S05]  /*23bd0*/  EXIT ;  /* 0x000000000000794d */ /* 0x000fea0003800000 */
.L_x_22:
[----:B--2---:R-:W-:-:S04]  /*23be0*/  IMAD.U32 R3, RZ, RZ, UR7 ;  /* 0x00000007ff037e24 */ /* 0x004fc8000f8e00ff */
[----:B------:R2:W4:Y:S03]  /*23bf0*/  SYNCS.PHASECHK.TRANS64.TRYWAIT P1, [R3+URZ], R0 ;  /* 0x00000000030075a7 */ /* 0x000526000802017f */
[----:B----4-:R-:W-:Y:S05]  /*23c00*/  @!P1 NANOSLEEP.SYNCS 0x989680 ;  /* 0x009896800000995d */ /* 0x010fea0003900000 */
[----:B------:R-:W4:Y:S02]  /*23c10*/  @!P1 SYNCS.PHASECHK.TRANS64 P1, [R3+URZ], R0 ;  /* 0x00000000030095a7 */ /* 0x000f24000802007f */
[----:B----4-:R-:W-:Y:S05]  /*23c20*/  @!P1 BRA `(.L_x_22) ;  /* 0xfffffffc00ec9947 */ /* 0x010fea000383ffff */
[----:B------:R-:W-:Y:S05]  /*23c30*/  BRA `(.L_x_21) ;  /* 0xfffffdf000ac7947 */ /* 0x000fea000383ffff */
.L_x_28:
[----:B-----5:R4:W-:Y:S02]  /*23c40*/  STL [R1+0x474], R0 ;  /* 0x0004740001007387 */ /* 0x0209e40000100800 */
[----:B----4-:R-:W-:-:S04]  /*23c50*/  IMAD.U32 R0, RZ, RZ, UR15 ;  /* 0x0000000fff007e24 */ /* 0x010fc8000f8e00ff */
[----:B------:R4:W0:Y:S03]  /*23c60*/  SYNCS.PHASECHK.TRANS64.TRYWAIT P1, [R0+URZ], R3 ;  /* 0x00000003000075a7 */ /* 0x000826000802017f */
[----:B0-----:R-:W-:Y:S05]  /*23c70*/  @!P1 NANOSLEEP.SYNCS 0x989680 ;  /* 0x009896800000995d */ /* 0x001fea0003900000 */
[----:B------:R4:W0:Y:S02]  /*23c80*/  @!P1 SYNCS.PHASECHK.TRANS64 P1, [R0+URZ], R3 ;  /* 0x00000003000095a7 */ /* 0x000824000802007f */
[----:B----4-:R4:W5:Y:S02]  /*23c90*/  LDL.LU R0, [R1+0x474] ;  /* 0x0004740001007983 */ /* 0x0109640000300800 */
[----:B0---4-:R-:W-:Y:S05]  /*23ca0*/  @!P1 BRA `(.L_x_28) ;  /* 0xfffffffc00e49947 */ /* 0x011fea000383ffff */
[----:B------:R-:W-:Y:S05]  /*23cb0*/  BRA `(.L_x_27) ;  /* 0xfffffe28008c7947 */ /* 0x000fea000383ffff */
.L_x_561:
[----:B------:R-:W-:Y:S01]  /*23cc0*/  BSSY B1, `(.L_x_590) ;  /* 0x0000006000017945 */ /* 0x000fe20003800000 */
[----:B------:R-:W-:-:S07]  /*23cd0*/  IMAD.MOV.U32 R2, RZ, RZ, -0x1 ;  /* 0xffffffffff027424 */ /* 0x000fce00078e00ff */
[----:B------:R-:W-:Y:S05]  /*23ce0*/  WARPSYNC.COLLECTIVE R2, `(.L_x_591) ;  /* 0x00000000020c7348 */ /* 0x000fea0003c00000 */
[----:B------:R-:W-:Y:S02]  /*23cf0*/  ELECT P0, UR62, PT ;  /* 0x00000000003e782f */ /* 0x000fe40003800000 */
[----:B------:R-:W-:Y:S01]  /*23d00*/  MOV R2, UR62 ;  /* 0x0000003e00027c02 */ /* 0x000fe20008000f00 */
[----:B------:R-:W-:Y:S10]  /*23d10*/  ENDCOLLECTIVE ;  /* 0x000000000000791b */ /* 0x000ff40003800000 */
.L_x_591:
[----:B------:R-:W-:Y:S05]  /*23d20*/  BSYNC B1 ;  /* 0x0000000000017941 */ /* 0x000fea0003800000 */
.L_x_590:
[----:B------:R-:W-:Y:S05]  /*23d30*/  BRA `(.L_x_592) ;  /* 0xffffffe800a87947 */ /* 0x000fea000383ffff */
.L_x_564:
[----:B0-----:R0:W1:Y:S02]  /*23d40*/  SYNCS.PHASECHK.TRANS64.TRYWAIT P0, [R18+URZ+0x70], R13 ;  /* 0x0000700d120075a7 */ /* 0x001064000800017f */
[----:B-1----:R-:W-:Y:S05]  /*23d50*/  @!P0 NANOSLEEP.SYNCS 0x989680 ;  /* 0x009896800000895d */ /* 0x002fea0003900000 */
[----:B------:R-:W1:Y:S02]  /*23d60*/  @!P0 SYNCS.PHASECHK.TRANS64 P0, [R18+URZ+0x70], R13 ;  /* 0x0000700d120085a7 */ /* 0x000e64000800007f */
[----:B-1----:R-:W-:Y:S05]  /*23d70*/  @!P0 BRA `(.L_x_564) ;  /* 0xfffffffc00f08947 */ /* 0x002fea000383ffff */
[----:B------:R-:W-:Y:S05]  /*23d80*/  BRA `(.L_x_593) ;  /* 0xffffffe800e07947 */ /* 0x000fea000383ffff */
.L_x_572:
[----:B------:R-:W-:Y:S01]  /*23d90*/  BSSY B0, `(.L_x_594) ;  /* 0x0000006000007945 */ /* 0x000fe20003800000 */
[----:B------:R-:W-:-:S07]  /*23da0*/  IMAD.MOV.U32 R2, RZ, RZ, -0x1 ;  /* 0xffffffffff027424 */ /* 0x000fce00078e00ff */
[----:B------:R-:W-:Y:S05]  /*23db0*/  WARPSYNC.COLLECTIVE R2, `(.L_x_595) ;  /* 0x00000000020c7348 */ /* 0x000fea0003c00000 */
[----:B------:R-:W-:Y:S02]  /*23dc0*/  ELECT P0, UR62, PT ;  /* 0x00000000003e782f */ /* 0x000fe40003800000 */
[----:B------:R-:W-:Y:S01]  /*23dd0*/  MOV R2, UR62 ;  /* 0x0000003e00027c02 */ /* 0x000fe20008000f00 */
[----:B------:R-:W-:Y:S10]  /*23de0*/  ENDCOLLECTIVE ;  /* 0x000000000000791b */ /* 0x000ff40003800000 */
.L_x_595:
[----:B------:R-:W-:Y:S05]  /*23df0*/  BSYNC B0 ;  /* 0x0000000000007941 */ /* 0x000fea0003800000 */
.L_x_594:
[----:B------:R-:W-:Y:S05]  /*23e00*/  BRA `(.L_x_596) ;  /* 0xfffffff400547947 */ /* 0x000fea000383ffff */
.L_x_576:
[----:B0-----:R0:W1:Y:S02]  /*23e10*/  SYNCS.PHASECHK.TRANS64.TRYWAIT P0, [R5+URZ], R2 ;  /* 0x00000002050075a7 */ /* 0x001064000800017f */
[----:B-1----:R-:W-:Y:S05]  /*23e20*/  @!P0 NANOSLEEP.SYNCS 0x989680 ;  /* 0x009896800000895d */ /* 0x002fea0003900000 */
[----:B------:R-:W1:Y:S02]  /*23e30*/  @!P0 SYNCS.PHASECHK.TRANS64 P0, [R5+URZ], R2 ;  /* 0x00000002050085a7 */ /* 0x000e64000800007f */
[----:B-1----:R-:W-:Y:S05]  /*23e40*/  @!P0 BRA `(.L_x_576) ;  /* 0xfffffffc00f08947 */ /* 0x002fea000383ffff */
[----:B------:R-:W-:Y:S05]  /*23e50*/  BRA `(.L_x_597) ;  /* 0xfffffff4007c7947 */ /* 0x000fea000383ffff */
.L_x_577:
[----:B0-----:R0:W1:Y:S02]  /*23e60*/  SYNCS.PHASECHK.TRANS64.TRYWAIT P0, [R7+URZ], R0 ;  /* 0x00000000070075a7 */ /* 0x001064000800017f */
[----:B-1----:R-:W-:Y:S05]  /*23e70*/  @!P0 NANOSLEEP.SYNCS 0x989680 ;  /* 0x009896800000895d */ /* 0x002fea0003900000 */
[----:B------:R-:W1:Y:S02]  /*23e80*/  @!P0 SYNCS.PHASECHK.TRANS64 P0, [R7+URZ], R0 ;  /* 0x00000000070085a7 */ /* 0x000e64000800007f */
[----:B-1----:R-:W-:Y:S05]  /*23e90*/  @!P0 BRA `(.L_x_577) ;  /* 0xfffffffc00f08947 */ /* 0x002fea000383ffff */
[----:B------:R-:W-:Y:S05]  /*23ea0*/  BRA `(.L_x_598) ;  /* 0xfffffff4008c7947 */ /* 0x000fea000383ffff */
.L_x_578:
[----:B0-----:R0:W1:Y:S02]  /*23eb0*/  SYNCS.PHASECHK.TRANS64.TRYWAIT P0, [R7+URZ], R0 ;  /* 0x00000000070075a7 */ /* 0x001064000800017f */
[----:B-1----:R-:W-:Y:S05]  /*23ec0*/  @!P0 NANOSLEEP.SYNCS 0x989680 ;  /* 0x009896800000895d */ /* 0x002fea0003900000 */
[----:B------:R-:W1:Y:S02]  /*23ed0*/  @!P0 SYNCS.PHASECHK.TRANS64 P0, [R7+URZ], R0 ;  /* 0x00000000070085a7 */ /* 0x000e64000800007f */
[----:B-1----:R-:W-:Y:S05]  /*23ee0*/  @!P0 BRA `(.L_x_578) ;  /* 0xfffffffc00f08947 */ /* 0x002fea000383ffff */
[----:B------:R-:W-:Y:S05]  /*23ef0*/  BRA `(.L_x_599) ;  /* 0xfffffff4009c7947 */ /* 0x000fea000383ffff */
.L_x_579:
[----:B0-----:R0:W1:Y:S02]  /*23f00*/  SYNCS.PHASECHK.TRANS64.TRYWAIT P0, [R7+URZ], R0 ;  /* 0x00000000070075a7 */ /* 0x001064000800017f */
[----:B-1----:R-:W-:Y:S05]  /*23f10*/  @!P0 NANOSLEEP.SYNCS 0x989680 ;  /* 0x009896800000895d */ /* 0x002fea0003900000 */
[----:B------:R-:W1:Y:S02]  /*23f20*/  @!P0 SYNCS.PHASECHK.TRANS64 P0, [R7+URZ], R0 ;  /* 0x00000000070085a7 */ /* 0x000e64000800007f */
[----:B-1----:R-:W-:Y:S05]  /*23f30*/  @!P0 BRA `(.L_x_579) ;  /* 0xfffffffc00f08947 */ /* 0x002fea000383ffff */
[----:B------:R-:W-:Y:S05]  /*23f40*/  BRA `(.L_x_600) ;  /* 0xfffffff400ac7947 */ /* 0x000fea000383ffff */
.L_x_580:
[----:B0-----:R0:W1:Y:S02]  /*23f50*/  SYNCS.PHASECHK.TRANS64.TRYWAIT P0, [R7+URZ], R0 ;  /* 0x00000000070075a7 */ /* 0x001064000800017f */
[----:B-1----:R-:W-:Y:S05]  /*23f60*/  @!P0 NANOSLEEP.SYNCS 0x989680 ;  /* 0x009896800000895d */ /* 0x002fea0003900000 */
[----:B------:R-:W1:Y:S02]  /*23f70*/  @!P0 SYNCS.PHASECHK.TRANS64 P0, [R7+URZ], R0 ;  /* 0x00000000070085a7 */ /* 0x000e64000800007f */
[----:B-1----:R-:W-:Y:S05]  /*23f80*/  @!P0 BRA `(.L_x_580) ;  /* 0xfffffffc00f08947 */ /* 0x002fea000383ffff */
[----:B------:R-:W-:Y:S05]  /*23f90*/  BRA `(.L_x_601) ;  /* 0xfffffff400bc7947 */ /* 0x000fea000383ffff */
.L_x_581:
[----:B0-----:R0:W1:Y:S02]  /*23fa0*/  SYNCS.PHASECHK.TRANS64.TRYWAIT P0, [R7+URZ], R0 ;  /* 0x00000000070075a7 */ /* 0x001064000800017f */
[----:B-1----:R-:W-:Y:S05]  /*23fb0*/  @!P0 NANOSLEEP.SYNCS 0x989680 ;  /* 0x009896800000895d */ /* 0x002fea0003900000 */
[----:B------:R-:W1:Y:S02]  /*23fc0*/  @!P0 SYNCS.PHASECHK.TRANS64 P0, [R7+URZ], R0 ;  /* 0x00000000070085a7 */ /* 0x000e64000800007f */
[----:B-1----:R-:W-:Y:S05]  /*23fd0*/  @!P0 BRA `(.L_x_581) ;  /* 0xfffffffc00f08947 */ /* 0x002fea000383ffff */
[----:B------:R-:W-:Y:S05]  /*23fe0*/  BRA `(.L_x_602) ;  /* 0xfffffff400cc7947 */ /* 0x000fea000383ffff */
.L_x_582:
[----:B0-----:R0:W1:Y:S02]  /*23ff0*/  SYNCS.PHASECHK.TRANS64.TRYWAIT P0, [R7+URZ], R0 ;  /* 0x00000000070075a7 */ /* 0x001064000800017f */
[----:B-1----:R-:W-:Y:S05]  /*24000*/  @!P0 NANOSLEEP.SYNCS 0x989680 ;  /* 0x009896800000895d */ /* 0x002fea0003900000 */
[----:B------:R-:W1:Y:S02]  /*24010*/  @!P0 SYNCS.PHASECHK.TRANS64 P0, [R7+URZ], R0 ;  /* 0x00000000070085a7 */ /* 0x000e64000800007f */
[----:B-1----:R-:W-:Y:S05]  /*24020*/  @!P0 BRA `(.L_x_582) ;  /* 0xfffffffc00f08947 */ /* 0x002fea000383ffff */
[----:B------:R-:W-:Y:S05]  /*24030*/  BRA `(.L_x_603) ;  /* 0xfffffff400dc7947 */ /* 0x000fea000383ffff */
.L_x_583:
[----:B0-----:R0:W1:Y:S02]  /*24040*/  SYNCS.PHASECHK.TRANS64.TRYWAIT P0, [R7+URZ], R0 ;  /* 0x00000000070075a7 */ /* 0x001064000800017f */
[----:B-1----:R-:W-:Y:S05]  /*24050*/  @!P0 NANOSLEEP.SYNCS 0x989680 ;  /* 0x009896800000895d */ /* 0x002fea0003900000 */
[----:B------:R-:W1:Y:S02]  /*24060*/  @!P0 SYNCS.PHASECHK.TRANS64 P0, [R7+URZ], R0 ;  /* 0x00000000070085a7 */ /* 0x000e64000800007f */
[----:B-1----:R-:W-:Y:S05]  /*24070*/  @!P0 BRA `(.L_x_583) ;  /* 0xfffffffc00f08947 */ /* 0x002fea000383ffff */
[----:B------:R-:W-:Y:S05]  /*24080*/  BRA `(.L_x_604) ;  /* 0xfffffff400ec7947 */ /* 0x000fea000383ffff */
.L_x_584:
[----:B0-----:R0:W1:Y:S02]  /*24090*/  SYNCS.PHASECHK.TRANS64.TRYWAIT P0, [R7+URZ], R0 ;  /* 0x00000000070075a7 */ /* 0x001064000800017f */
[----:B-1----:R-:W-:Y:S05]  /*240a0*/  @!P0 NANOSLEEP.SYNCS 0x989680 ;  /* 0x009896800000895d */ /* 0x002fea0003900000 */
[----:B------:R-:W1:Y:S02]  /*240b0*/  @!P0 SYNCS.PHASECHK.TRANS64 P0, [R7+URZ], R0 ;  /* 0x00000000070085a7 */ /* 0x000e64000800007f */
[----:B-1----:R-:W-:Y:S05]  /*240c0*/  @!P0 BRA `(.L_x_584) ;  /* 0xfffffffc00f08947 */ /* 0x002fea000383ffff */
[----:B------:R-:W-:Y:S05]  /*240d0*/  BRA `(.L_x_605) ;  /* 0xfffffff400fc7947 */ /* 0x000fea000383ffff */
.L_x_585:
[----:B0-----:R0:W1:Y:S02]  /*240e0*/  SYNCS.PHASECHK.TRANS64.TRYWAIT P0, [R7+URZ], R0 ;  /* 0x00000000070075a7 */ /* 0x001064000800017f */
[----:B-1----:R-:W-:Y:S05]  /*240f0*/  @!P0 NANOSLEEP.SYNCS 0x989680 ;  /* 0x009896800000895d */ /* 0x002fea0003900000 */
[----:B------:R-:W1:Y:S02]  /*24100*/  @!P0 SYNCS.PHASECHK.TRANS64 P0, [R7+URZ], R0 ;  /* 0x00000000070085a7 */ /* 0x000e64000800007f */
[----:B-1----:R-:W-:Y:S05]  /*24110*/  @!P0 BRA `(.L_x_585) ;  /* 0xfffffffc00f08947 */ /* 0x002fea000383ffff */
[----:B------:R-:W-:Y:S05]  /*24120*/  BRA `(.L_x_606) ;  /* 0xfffffff8000c7947 */ /* 0x000fea000383ffff */
.L_x_586:
[----:B0-----:R0:W1:Y:S02]  /*24130*/  SYNCS.PHASECHK.TRANS64.TRYWAIT P0, [R7+URZ], R0 ;  /* 0x00000000070075a7 */ /* 0x001064000800017f */
[----:B-1----:R-:W-:Y:S05]  /*24140*/  @!P0 NANOSLEEP.SYNCS 0x989680 ;  /* 0x009896800000895d */ /* 0x002fea0003900000 */
[----:B------:R-:W1:Y:S02]  /*24150*/  @!P0 SYNCS.PHASECHK.TRANS64 P0, [R7+URZ], R0 ;  /* 0x00000000070085a7 */ /* 0x000e64000800007f */
[----:B-1----:R-:W-:Y:S05]  /*24160*/  @!P0 BRA `(.L_x_586) ;  /* 0xfffffffc00f08947 */ /* 0x002fea000383ffff */
[----:B------:R-:W-:Y:S05]  /*24170*/  BRA `(.L_x_607) ;  /* 0xfffffff8001c7947 */ /* 0x000fea000383ffff */
.L_x_587:
[----:B0-----:R0:W1:Y:S02]  /*24180*/  SYNCS.PHASECHK.TRANS64.TRYWAIT P0, [R7+URZ], R0 ;  /* 0x00000000070075a7 */ /* 0x001064000800017f */
[----:B-1----:R-:W-:Y:S05]  /*24190*/  @!P0 NANOSLEEP.SYNCS 0x989680 ;  /* 0x009896800000895d */ /* 0x002fea0003900000 */
[----:B------:R-:W1:Y:S02]  /*241a0*/  @!P0 SYNCS.PHASECHK.TRANS64 P0, [R7+URZ], R0 ;  /* 0x00000000070085a7 */ /* 0x000e64000800007f */
[----:B-1----:R-:W-:Y:S05]  /*241b0*/  @!P0 BRA `(.L_x_587) ;  /* 0xfffffffc00f08947 */ /* 0x002fea000383ffff */
[----:B------:R-:W-:Y:S05]  /*241c0*/  BRA `(.L_x_608) ;  /* 0xfffffff8002c7947 */ /* 0x000fea000383ffff */
.L_x_588:
[----:B0-----:R0:W1:Y:S02]  /*241d0*/  SYNCS.PHASECHK.TRANS64.TRYWAIT P0, [R7+URZ], R0 ;  /* 0x00000000070075a7 */ /* 0x001064000800017f */
[----:B-1----:R-:W-:Y:S05]  /*241e0*/  @!P0 NANOSLEEP.SYNCS 0x989680 ;  /* 0x009896800000895d */ /* 0x002fea0003900000 */
[----:B------:R-:W1:Y:S02]  /*241f0*/  @!P0 SYNCS.PHASECHK.TRANS64 P0, [R7+URZ], R0 ;  /* 0x00000000070085a7 */ /* 0x000e64000800007f */
[----:B-1----:R-:W-:Y:S05]  /*24200*/  @!P0 BRA `(.L_x_588) ;  /* 0xfffffffc00f08947 */ /* 0x002fea000383ffff */
[----:B------:R-:W-:Y:S05]  /*24210*/  BRA `(.L_x_609) ;  /* 0xfffffff8003c7947 */ /* 0x000fea000383ffff */
.L_x_610:
[----:B------:R-:W-:-:S00]  /*24220*/  BRA `(.L_x_610) ;  /* 0xfffffffc00fc7947 */ /* 0x000fc0000383ffff */
[----:B------:R-:W-:-:S00]  /*24230*/  NOP ;  /* 0x0000000000007918 */ /* 0x000fc00000000000 */
        /* <DEDUP_REMOVED lines=12> */
.L_x_611:


//--------------------- .nv.shared._ZN7cutlass13device_kernelINS_4gemm6kernel13GemmUniversalIN4cute5tupleIJiiiiEEENS1_10collective13CollectiveMmaINS1_37MainloopSm90TmaGmmaWarpSpecializedFP8ILi14ENS5_IJNS4_1CILi1EEENSA_ILi4EEESB_EEENS1_35KernelTmaWarpSpecializedCooperativeEEENS5_IJNSA_ILi256EEESG_NSA_ILi32EEEEEENS_12float_e4m3_tENS5_IJlSB_lEEESJ_SK_NS4_8TiledMMAINS4_8MMA_AtomIJNS4_4SM904GMMA31MMA_64x256x32_F32E4M3E4M3_SS_TNILNSO_7ScaleInE1ELSQ_1EEEEEENS4_6LayoutINS5_IJNSA_ILi2EEESB_SB_EEENS5_IJSB_NSA_ILi0EEESW_EEEEENS5_IJNS4_10UnderscoreESZ_SZ_EEEEENS4_23SM90_TMA_LOAD_MULTICASTENS4_14ComposedLayoutINS4_7SwizzleILi1ELi4ELi3EEENS4_18smem_ptr_flag_bitsILi8EEENST_INS5_IJNSA_ILi8EEESH_EEENS5_IJSH_SB_EEEEEEEvNS4_8identityENS4_13SM90_TMA_LOADES1C_vS1D_EENS_8epilogue10collective6detail29Sm90TmaWarpSpecializedAdapterINS1H_15DefaultEpilogueISJ_SK_SK_NS1G_6thread17LinearCombinationISJ_Li1EffLNS1L_9ScaleType4KindE0ELNS_15FloatRoundStyleE2ESJ_EENS1_15EpilogueDefaultEEEEEvvEEEEvNT_6ParamsE --------------------------
	.section	.nv.shared._ZN7cutlass13device_kernelINS_4gemm6kernel13GemmUniversalIN4cute5tupleIJiiiiEEENS1_10collective13CollectiveMmaINS1_37MainloopSm90TmaGmmaWarpSpecializedFP8ILi14ENS5_IJNS4_1CILi1EEENSA_ILi4EEESB_EEENS1_35KernelTmaWarpSpecializedCooperativeEEENS5_IJNSA_ILi256EEESG_NSA_ILi32EEEEEENS_12float_e4m3_tENS5_IJlSB_lEEESJ_SK_NS4_8TiledMMAINS4_8MMA_AtomIJNS4_4SM904GMMA31MMA_64x256x32_F32E4M3E4M3_SS_TNILNSO_7ScaleInE1ELSQ_1EEEEEENS4_6LayoutINS5_IJNSA_ILi2EEESB_SB_EEENS5_IJSB_NSA_ILi0EEESW_EEEEENS5_IJNS4_10UnderscoreESZ_SZ_EEEEENS4_23SM90_TMA_LOAD_MULTICASTENS4_14ComposedLayoutINS4_7SwizzleILi1ELi4ELi3EEENS4_18smem_ptr_flag_bitsILi8EEENST_INS5_IJNSA_ILi8EEESH_EEENS5_IJSH_SB_EEEEEEEvNS4_8identityENS4_13SM90_TMA_LOADES1C_vS1D_EENS_8epilogue10collective6detail29Sm90TmaWarpSpecializedAdapterINS1H_15DefaultEpilogueISJ_SK_SK_NS1G_6thread17LinearCombinationISJ_Li1EffLNS1L_9ScaleType4KindE0ELNS_15FloatRoundStyleE2ESJ_EENS1_15EpilogueDefaultEEEEEvvEEEEvNT_6ParamsE,"aw",@nobits
	.sectionflags	@""
	.align	16
	.zero		1024


//--------------------- .nv.shared.reserved.0     --------------------------
	.section	.nv.shared.reserved.0,"aw",@nobits
	.weak		__nv_reservedSMEM_offset_0_alias
	.size		__nv_reservedSMEM_offset_0_alias, 0, 0
	.other		__nv_reservedSMEM_offset_0_alias,@"STO_CUDA_RESERVED_SHARED STV_DEFAULT"
__nv_reservedSMEM_offset_0_alias:
	.zero		0


//--------------------- .nv.global                --------------------------
	.section	.nv.global,"aw",@nobits
.nv.global:
	.type		_ZN40_INTERNAL_d6ca525d_4_k_cu_cc1fb05d_198504cute1_E,@object
	.size		_ZN40_INTERNAL_d6ca525d_4_k_cu_cc1fb05d_198504cute1_E,(_ZN40_INTERNAL_d6ca525d_4_k_cu_cc1fb05d_198504cuda3std3__45__cpo6cbeginE - _ZN40_INTERNAL_d6ca525d_4_k_cu_cc1fb05d_198504cute1_E)
_ZN40_INTERNAL_d6ca525d_4_k_cu_cc1fb05d_198504cute1_E:
	.zero		1
	.type		_ZN40_INTERNAL_d6ca525d_4_k_cu_cc1fb05d_198504cuda3std3__45__cpo6cbeginE,@object
	.size		_ZN40_INTERNAL_d6ca525d_4_k_cu_cc1fb05d_198504cuda3std3__45__cpo6cbeginE,(_ZN40_INTERNAL_d6ca525d_4_k_cu_cc1fb05d_198504cuda3std3__48in_placeE - _ZN40_INTERNAL_d6ca525d_4_k_cu_cc1fb05d_198504cuda3std3__45__cpo6cbeginE)
_ZN40_INTERNAL_d6ca525d_4_k_cu_cc1fb05d_198504cuda3std3__45__cpo6cbeginE:
	.zero		1
	.type		_ZN40_INTERNAL_d6ca525d_4_k_cu_cc1fb05d_198504cuda3std3__48in_placeE,@object
	.size		_ZN40_INTERNAL_d6ca525d_4_k_cu_cc1fb05d_198504cuda3std3__48in_placeE,(_ZN40_INTERNAL_d6ca525d_4_k_cu_cc1fb05d_198504cuda3std6ranges3__45__cpo9iter_moveE - _ZN40_INTERNAL_d6ca525d_4_k_cu_cc1fb05d_198504cuda3std3__48in_placeE)
_ZN40_INTERNAL_d6ca525d_4_k_cu_cc1fb05d_198504cuda3std3__48in_placeE:
	.zero		1
	.type		_ZN40_INTERNAL_d6ca525d_4_k_cu_cc1fb05d_198504cuda3std6ranges3__45__cpo9iter_moveE,@object
	.size		_ZN40_INTERNAL_d6ca525d_4_k_cu_cc1fb05d_198504cuda3std6ranges3__45__cpo9iter_moveE,(_ZN40_INTERNAL_d6ca525d_4_k_cu_cc1fb05d_198504cuda3std3__45__cpo5beginE - _ZN40_INTERNAL_d6ca525d_4_k_cu_cc1fb05d_198504cuda3std6ranges3__45__cpo9iter_moveE)
_ZN40_INTERNAL_d6ca525d_4_k_cu_cc1fb05d_198504cuda3std6ranges3__45__cpo9iter_moveE:
	.zero		1
	.type		_ZN40_INTERNAL_d6ca525d_4_k_cu_cc1fb05d_198504cuda3std3__45__cpo5beginE,@object
	.size		_ZN40_INTERNAL_d6ca525d_4_k_cu_cc1fb05d_198504cuda3std3__45__cpo5beginE,(_ZN40_INTERNAL_d6ca525d_4_k_cu_cc1fb05d_198504cuda3std3__442_GLOBAL__N__d6ca525d_4_k_cu_cc1fb05d_198506ignoreE - _ZN40_INTERNAL_d6ca525d_4_k_cu_cc1fb05d_198504cuda3std3__45__cpo5beginE)
_ZN40_INTERNAL_d6ca525d_4_k_cu_cc1fb05d_198504cuda3std3__45__cpo5beginE:
	.zero		1
	.type		_ZN40_INTERNAL_d6ca525d_4_k_cu_cc1fb05d_198504cuda3std3__442_GLOBAL__N__d6ca525d_4_k_cu_cc1fb05d_198506ignoreE,@object
	.size		_ZN40_INTERNAL_d6ca525d_4_k_cu_cc1fb05d_198504cuda3std3__442_GLOBAL__N__d6ca525d_4_k_cu_cc1fb05d_198506ignoreE,(_ZN40_INTERNAL_d6ca525d_4_k_cu_cc1fb05d_198504cute7productE - _ZN40_INTERNAL_d6ca525d_4_k_cu_cc1fb05d_198504cuda3std3__442_GLOBAL__N__d6ca525d_4_k_cu_cc1fb05d_198506ignoreE)
_ZN40_INTERNAL_d6ca525d_4_k_cu_cc1fb05d_198504cuda3std3__442_GLOBAL__N__d6ca525d_4_k_cu_cc1fb05d_198506ignoreE:
	.zero		1
	.type		_ZN40_INTERNAL_d6ca525d_4_k_cu_cc1fb05d_198504cute7productE,@object
	.size		_ZN40_INTERNAL_d6ca525d_4_k_cu_cc1fb05d_198504cute7productE,(_ZN40_INTERNAL_d6ca525d_4_k_cu_cc1fb05d_198504cuda3std3__45__cpo3endE - _ZN40_INTERNAL_d6ca525d_4_k_cu_cc1fb05d_198504cute7productE)
_ZN40_INTERNAL_d6ca525d_4_k_cu_cc1fb05d_198504cute7productE:
	.zero		1
	.type		_ZN40_INTERNAL_d6ca525d_4_k_cu_cc1fb05d_198504cuda3std3__45__cpo3endE,@object
	.size		_ZN40_INTERNAL_d6ca525d_4_k_cu_cc1fb05d_198504cuda3std3__45__cpo3endE,(_ZN40_INTERNAL_d6ca525d_4_k_cu_cc1fb05d_198504cuda3std3__419piecewise_constructE - _ZN40_INTERNAL_d6ca525d_4_k_cu_cc1fb05d_198504cuda3std3__45__cpo3endE)
_ZN40_INTERNAL_d6ca525d_4_k_cu_cc1fb05d_198504cuda3std3__45__cpo3endE:
	.zero		1
	.type		_ZN40_INTERNAL_d6ca525d_4_k_cu_cc1fb05d_198504cuda3std3__419piecewise_constructE,@object
	.size		_ZN40_INTERNAL_d6ca525d_4_k_cu_cc1fb05d_198504cuda3std3__419piecewise_constructE,(_ZN40_INTERNAL_d6ca525d_4_k_cu_cc1fb05d_198504cuda3std3__45__cpo4cendE - _ZN40_INTERNAL_d6ca525d_4_k_cu_cc1fb05d_198504cuda3std3__419piecewise_constructE)
_ZN40_INTERNAL_d6ca525d_4_k_cu_cc1fb05d_198504cuda3std3__419piecewise_constructE:
	.zero		1
	.type		_ZN40_INTERNAL_d6ca525d_4_k_cu_cc1fb05d_198504cuda3std3__45__cpo4cendE,@object
	.size		_ZN40_INTERNAL_d6ca525d_4_k_cu_cc1fb05d_198504cuda3std3__45__cpo4cendE,(_ZN40_INTERNAL_d6ca525d_4_k_cu_cc1fb05d_198504cuda3std6ranges3__45__cpo4swapE - _ZN40_INTERNAL_d6ca525d_4_k_cu_cc1fb05d_198504cuda3std3__45__cpo4cendE)
_ZN40_INTERNAL_d6ca525d_4_k_cu_cc1fb05d_198504cuda3std3__45__cpo4cendE:
	.zero		1
	.type		_ZN40_INTERNAL_d6ca525d_4_k_cu_cc1fb05d_198504cuda3std6ranges3__45__cpo4swapE,@object
	.size		_ZN40_INTERNAL_d6ca525d_4_k_cu_cc1fb05d_198504cuda3std6ranges3__45__cpo4swapE,(.L_7 - _ZN40_INTERNAL_d6ca525d_4_k_cu_cc1fb05d_198504cuda3std6ranges3__45__cpo4swapE)
_ZN40_INTERNAL_d6ca525d_4_k_cu_cc1fb05d_198504cuda3std6ranges3__45__cpo4swapE:
	.zero		1
.L_7:


//--------------------- .nv.constant0._ZN7cutlass13device_kernelINS_4gemm6kernel13GemmUniversalIN4cute5tupleIJiiiiEEENS1_10collective13CollectiveMmaINS1_37MainloopSm90TmaGmmaWarpSpecializedFP8ILi14ENS5_IJNS4_1CILi1EEENSA_ILi4EEESB_EEENS1_35KernelTmaWarpSpecializedCooperativeEEENS5_IJNSA_ILi256EEESG_NSA_ILi32EEEEEENS_12float_e4m3_tENS5_IJlSB_lEEESJ_SK_NS4_8TiledMMAINS4_8MMA_AtomIJNS4_4SM904GMMA31MMA_64x256x32_F32E4M3E4M3_SS_TNILNSO_7ScaleInE1ELSQ_1EEEEEENS4_6LayoutINS5_IJNSA_ILi2EEESB_SB_EEENS5_IJSB_NSA_ILi0EEESW_EEEEENS5_IJNS4_10UnderscoreESZ_SZ_EEEEENS4_23SM90_TMA_LOAD_MULTICASTENS4_14ComposedLayoutINS4_7SwizzleILi1ELi4ELi3EEENS4_18smem_ptr_flag_bitsILi8EEENST_INS5_IJNSA_ILi8EEESH_EEENS5_IJSH_SB_EEEEEEEvNS4_8identityENS4_13SM90_TMA_LOADES1C_vS1D_EENS_8epilogue10collective6detail29Sm90TmaWarpSpecializedAdapterINS1H_15DefaultEpilogueISJ_SK_SK_NS1G_6thread17LinearCombinationISJ_Li1EffLNS1L_9ScaleType4KindE0ELNS_15FloatRoundStyleE2ESJ_EENS1_15EpilogueDefaultEEEEEvvEEEEvNT_6ParamsE --------------------------
	.section	.nv.constant0._ZN7cutlass13device_kernelINS_4gemm6kernel13GemmUniversalIN4cute5tupleIJiiiiEEENS1_10collective13CollectiveMmaINS1_37MainloopSm90TmaGmmaWarpSpecializedFP8ILi14ENS5_IJNS4_1CILi1EEENSA_ILi4EEESB_EEENS1_35KernelTmaWarpSpecializedCooperativeEEENS5_IJNSA_ILi256EEESG_NSA_ILi32EEEEEENS_12float_e4m3_tENS5_IJlSB_lEEESJ_SK_NS4_8TiledMMAINS4_8MMA_AtomIJNS4_4SM904GMMA31MMA_64x256x32_F32E4M3E4M3_SS_TNILNSO_7ScaleInE1ELSQ_1EEEEEENS4_6LayoutINS5_IJNSA_ILi2EEESB_SB_EEENS5_IJSB_NSA_ILi0EEESW_EEEEENS5_IJNS4_10UnderscoreESZ_SZ_EEEEENS4_23SM90_TMA_LOAD_MULTICASTENS4_14ComposedLayoutINS4_7SwizzleILi1ELi4ELi3EEENS4_18smem_ptr_flag_bitsILi8EEENST_INS5_IJNSA_ILi8EEESH_EEENS5_IJSH_SB_EEEEEEEvNS4_8identityENS4_13SM90_TMA_LOADES1C_vS1D_EENS_8epilogue10collective6detail29Sm90TmaWarpSpecializedAdapterINS1H_15DefaultEpilogueISJ_SK_SK_NS1G_6thread17LinearCombinationISJ_Li1EffLNS1L_9ScaleType4KindE0ELNS_15FloatRoundStyleE2ESJ_EENS1_15EpilogueDefaultEEEEEvvEEEEvNT_6ParamsE,"a",@progbits
	.sectionflags	@""
	.align	4
.nv.constant0._ZN7cutlass13device_kernelINS_4gemm6kernel13GemmUniversalIN4cute5tupleIJiiiiEEENS1_10collective13CollectiveMmaINS1_37MainloopSm90TmaGmmaWarpSpecializedFP8ILi14ENS5_IJNS4_1CILi1EEENSA_ILi4EEESB_EEENS1_35KernelTmaWarpSpecializedCooperativeEEENS5_IJNSA_ILi256EEESG_NSA_ILi32EEEEEENS_12float_e4m3_tENS5_IJlSB_lEEESJ_SK_NS4_8TiledMMAINS4_8MMA_AtomIJNS4_4SM904GMMA31MMA_64x256x32_F32E4M3E4M3_SS_TNILNSO_7ScaleInE1ELSQ_1EEEEEENS4_6LayoutINS5_IJNSA_ILi2EEESB_SB_EEENS5_IJSB_NSA_ILi0EEESW_EEEEENS5_IJNS4_10UnderscoreESZ_SZ_EEEEENS4_23SM90_TMA_LOAD_MULTICASTENS4_14ComposedLayoutINS4_7SwizzleILi1ELi4ELi3EEENS4_18smem_ptr_flag_bitsILi8EEENST_INS5_IJNSA_ILi8EEESH_EEENS5_IJSH_SB_EEEEEEEvNS4_8identityENS4_13SM90_TMA_LOADES1C_vS1D_EENS_8epilogue10collective6detail29Sm90TmaWarpSpecializedAdapterINS1H_15DefaultEpilogueISJ_SK_SK_NS1G_6thread17LinearCombinationISJ_Li1EffLNS1L_9ScaleType4KindE0ELNS_15FloatRoundStyleE2ESJ_EENS1_15EpilogueDefaultEEEEEvvEEEEvNT_6ParamsE:
	.zero		1664


//--------------------- SYMBOLS --------------------------

	.type		.nv.reservedSmem.offset0,@object
	.size		.nv.reservedSmem.offset0,0x4
